// auto-generated by cutlass_sweep.gemm — config: {"arch": "sm_100", "cluster_m": 4, "cluster_n": 1, "dtype": "nvfp4", "dtype_b": "nvfp4", "layout": "nt", "stages": 0, "tile_k": 128, "tile_m": 256, "tile_n": 64}
#include "cutlass/cutlass.h"
#include "cutlass/gemm/collective/collective_builder.hpp"
#include "cutlass/gemm/device/gemm_universal_adapter.h"
#include "cutlass/gemm/kernel/gemm_universal.hpp"
#include "cutlass/epilogue/collective/collective_builder.hpp"

using ElemA = cutlass::nv_float4_t<cutlass::float_e2m1_t>;
using ElemB = cutlass::nv_float4_t<cutlass::float_e2m1_t>;
using ElemCD = cutlass::bfloat16_t;
using Acc  = float;
using TileShape    = cute::Shape<cute::_256, cute::_64, cute::_128>;
using ClusterShape = cute::Shape<cute::_4, cute::_1, cute::_1>;

using CollectiveEpilogue = typename cutlass::epilogue::collective::CollectiveBuilder<
    cutlass::arch::Sm100, cutlass::arch::OpClassTensorOp,
    TileShape, ClusterShape,
    cutlass::epilogue::collective::EpilogueTileAuto,
    Acc, Acc,
    ElemCD, cutlass::layout::RowMajor, 128 / cutlass::sizeof_bits<ElemCD>::value,
    ElemCD, cutlass::layout::RowMajor, 128 / cutlass::sizeof_bits<ElemCD>::value,
    cutlass::epilogue::collective::EpilogueScheduleAuto
  >::CollectiveOp;

using CollectiveMainloop = typename cutlass::gemm::collective::CollectiveBuilder<
    cutlass::arch::Sm100, cutlass::arch::OpClassBlockScaledTensorOp,
    ElemA, cutlass::layout::RowMajor, 32,
    ElemB, cutlass::layout::ColumnMajor, 32,
    Acc,
    TileShape, ClusterShape,
    cutlass::gemm::collective::StageCountAutoCarveout<static_cast<int>(sizeof(typename CollectiveEpilogue::SharedStorage))>,
    cutlass::gemm::collective::KernelScheduleAuto
  >::CollectiveOp;

using GemmKernel = cutlass::gemm::kernel::GemmUniversal<
    cute::Shape<int,int,int,int>,
    CollectiveMainloop,
    CollectiveEpilogue
>;
using Gemm = cutlass::gemm::device::GemmUniversalAdapter<GemmKernel>;

// Force the device kernel symbol into the cubin without needing a host main.
auto* _anchor = &cutlass::device_kernel<GemmKernel>;


// ===== COMPILED SASS (sm_100a) =====

	.target	sm_100a

	.elftype	@"ET_EXEC"


//--------------------- .note.nv.tkinfo           --------------------------
	.section	.note.nv.tkinfo,"",@"SHT_NOTE"
	.sectionflags	@"SHF_NOTE_NV_TKINFO"
	.tkinfo
        /*0018*/ 	.word	0x00000002
        /*0030*/ 	.string	""
        /*0030*/ 	.string	"ptxas"
        /*0030*/ 	.string	"Cuda compilation tools, release 13.0, V13.0.88"
        /*0030*/ 	.string	"Build cuda_13.0.r13.0/compiler.36424714_0"
        /*0030*/ 	.string	"-arch sm_100a -m 64 "



//--------------------- .note.nv.cuinfo           --------------------------
	.section	.note.nv.cuinfo,"",@"SHT_NOTE"
	.sectionflags	@"SHF_NOTE_NV_CUINFO"
        /*0018*/ 	.short	0x0002
        /*001a*/ 	.short	0x0064
        /*001c*/ 	.short	0x0082
	.zero		2


//--------------------- .nv.info                  --------------------------
	.section	.nv.info,"",@"SHT_CUDA_INFO"
	.align	4


	//----- nvinfo : EIATTR_REGCOUNT
	.align		4
        /*0000*/ 	.byte	0x04, 0x2f
        /*0002*/ 	.short	(.L_19 - .L_18)
	.align		4
.L_18:
        /*0004*/ 	.word	index@(_ZN7cutlass13device_kernelINS_4gemm6kernel13GemmUniversalIN4cute5tupleIJiiiiEEENS1_10collective13CollectiveMmaINS1_46MainloopSm100TmaUmmaWarpSpecializedBlockScaledILi16ELi2ELi2ENS5_IJNS4_1CILi4EEENSA_ILi1EEESC_EEEEENS5_IJNSA_ILi256EEENSA_ILi64EEENSA_ILi128EEEEEENS5_IJNS_12float_e2m1_tENS_13float_ue4m3_tEEEENS5_IJNS5_IJlSC_lEEENS4_6LayoutINS5_IJNS5_IJNS5_IJNSA_ILi32EEESB_EEEiEEENS5_IJNS5_IJNSA_ILi16EEESB_EEEiEEENS5_IJSC_iEEEEEENS5_IJST_NS5_IJNS5_IJNSA_ILi0EEESC_EEENSA_ILi512EEEEEENS5_IJSW_iEEEEEEEEEEESL_S13_NS4_8TiledMMAINS4_8MMA_AtomIJNS4_23SM100_MMA_MXF4_2x1SM_SSISJ_SJ_fSK_Li256ELi64ELi16ELNS4_4UMMA5MajorE0ELS18_0ELNS17_7ScaleInE0ELS19_0EEEEEENSN_INS5_IJSC_SC_SC_EEENS5_IJSW_SW_SW_EEEEENS5_IJNS4_10UnderscoreES1F_S1F_EEEEENS5_IJNS4_18SM100_TMA_2SM_LOADES1I_EEENS5_IJNS4_14ComposedLayoutINS4_7SwizzleILi2ELi4ELi3EEENS4_18smem_ptr_flag_bitsILi4EEENSN_INS5_IJNSA_ILi8EEESH_EEENS5_IJSH_SC_EEEEEEENSN_INS5_IJNS5_IJNS5_IJSP_SC_EEESS_EEESC_NS5_IJSC_NSA_ILi2EEEEEEEEENS5_IJNS5_IJNS5_IJSS_SY_EEESX_EEESW_NS5_IJSB_SY_EEEEEEEEEEEvNS4_8identityENS5_IJNS4_28SM100_TMA_2SM_LOAD_MULTICASTES26_EEES24_vS25_EENS_8epilogue10collective18CollectiveEpilogueINS29_23Sm100TmaWarpSpecializedILi3ELi2ELi32ELb1ELb0EEEJNS5_IJSH_SG_SH_EEENS5_IJNSN_ISH_SC_EENSN_ISO_SC_EEEEENS_10bfloat16_tESM_S2I_SM_NS29_6fusion15FusionCallbacksIS2D_NS2J_17LinearCombinationIS2I_fS2I_fLNS_15FloatRoundStyleE2EEES2E_S2H_JEEENS4_5SM1004TMEM4LOAD26SM100_TMEM_LOAD_32dp32b32xENS4_13SM90_TMA_LOADENS1K_IS1M_NS1N_ILi16EEENSN_INS5_IJS1P_SO_EEENS5_IJSO_SC_EEEEEEENS4_39AutoVectorizingCopyWithAssumedAlignmentILi128EEENS4_14SM90_TMA_STOREES2Y_S30_S30_EEEvvEEEEvNT_6ParamsE)
        /*0008*/ 	.word	0x0000007a


	//----- nvinfo : EIATTR_FRAME_SIZE
	.align		4
.L_19:
        /*000c*/ 	.byte	0x04, 0x11
        /*000e*/ 	.short	(.L_21 - .L_20)
	.align		4
.L_20:
        /*0010*/ 	.word	index@($__internal_2_$__cuda_sm10x_tcgen05_guardrail_trap_unallocated_columns_being_dealloced)
        /*0014*/ 	.word	0x00000000


	//----- nvinfo : EIATTR_FRAME_SIZE
	.align		4
.L_21:
        /*0018*/ 	.byte	0x04, 0x11
        /*001a*/ 	.short	(.L_23 - .L_22)
	.align		4
.L_22:
        /*001c*/ 	.word	index@($__internal_1_$__cuda_sm10x_tcgen05_guardrail_trap_phase_invalid_during_alloc)
        /*0020*/ 	.word	0x00000000


	//----- nvinfo : EIATTR_FRAME_SIZE
	.align		4
.L_23:
        /*0024*/ 	.byte	0x04, 0x11
        /*0026*/ 	.short	(.L_25 - .L_24)
	.align		4
.L_24:
        /*0028*/ 	.word	index@($__internal_0_$__cuda_sm10x_tcgen05_guardrail_trap_col_being_dealloced_not_returned_by_alloc)
        /*002c*/ 	.word	0x00000000


	//----- nvinfo : EIATTR_FRAME_SIZE
	.align		4
.L_25:
        /*0030*/ 	.byte	0x04, 0x11
        /*0032*/ 	.short	(.L_27 - .L_26)
	.align		4
.L_26:
        /*0034*/ 	.word	index@(_ZN7cutlass13device_kernelINS_4gemm6kernel13GemmUniversalIN4cute5tupleIJiiiiEEENS1_10collective13CollectiveMmaINS1_46MainloopSm100TmaUmmaWarpSpecializedBlockScaledILi16ELi2ELi2ENS5_IJNS4_1CILi4EEENSA_ILi1EEESC_EEEEENS5_IJNSA_ILi256EEENSA_ILi64EEENSA_ILi128EEEEEENS5_IJNS_12float_e2m1_tENS_13float_ue4m3_tEEEENS5_IJNS5_IJlSC_lEEENS4_6LayoutINS5_IJNS5_IJNS5_IJNSA_ILi32EEESB_EEEiEEENS5_IJNS5_IJNSA_ILi16EEESB_EEEiEEENS5_IJSC_iEEEEEENS5_IJST_NS5_IJNS5_IJNSA_ILi0EEESC_EEENSA_ILi512EEEEEENS5_IJSW_iEEEEEEEEEEESL_S13_NS4_8TiledMMAINS4_8MMA_AtomIJNS4_23SM100_MMA_MXF4_2x1SM_SSISJ_SJ_fSK_Li256ELi64ELi16ELNS4_4UMMA5MajorE0ELS18_0ELNS17_7ScaleInE0ELS19_0EEEEEENSN_INS5_IJSC_SC_SC_EEENS5_IJSW_SW_SW_EEEEENS5_IJNS4_10UnderscoreES1F_S1F_EEEEENS5_IJNS4_18SM100_TMA_2SM_LOADES1I_EEENS5_IJNS4_14ComposedLayoutINS4_7SwizzleILi2ELi4ELi3EEENS4_18smem_ptr_flag_bitsILi4EEENSN_INS5_IJNSA_ILi8EEESH_EEENS5_IJSH_SC_EEEEEEENSN_INS5_IJNS5_IJNS5_IJSP_SC_EEESS_EEESC_NS5_IJSC_NSA_ILi2EEEEEEEEENS5_IJNS5_IJNS5_IJSS_SY_EEESX_EEESW_NS5_IJSB_SY_EEEEEEEEEEEvNS4_8identityENS5_IJNS4_28SM100_TMA_2SM_LOAD_MULTICASTES26_EEES24_vS25_EENS_8epilogue10collective18CollectiveEpilogueINS29_23Sm100TmaWarpSpecializedILi3ELi2ELi32ELb1ELb0EEEJNS5_IJSH_SG_SH_EEENS5_IJNSN_ISH_SC_EENSN_ISO_SC_EEEEENS_10bfloat16_tESM_S2I_SM_NS29_6fusion15FusionCallbacksIS2D_NS2J_17LinearCombinationIS2I_fS2I_fLNS_15FloatRoundStyleE2EEES2E_S2H_JEEENS4_5SM1004TMEM4LOAD26SM100_TMEM_LOAD_32dp32b32xENS4_13SM90_TMA_LOADENS1K_IS1M_NS1N_ILi16EEENSN_INS5_IJS1P_SO_EEENS5_IJSO_SC_EEEEEEENS4_39AutoVectorizingCopyWithAssumedAlignmentILi128EEENS4_14SM90_TMA_STOREES2Y_S30_S30_EEEvvEEEEvNT_6ParamsE)
        /*0038*/ 	.word	0x00000000


	//----- nvinfo : EIATTR_MIN_STACK_SIZE
	.align		4
.L_27:
        /*003c*/ 	.byte	0x04, 0x12
        /*003e*/ 	.short	(.L_29 - .L_28)
	.align		4
.L_28:
        /*0040*/ 	.word	index@(_ZN7cutlass13device_kernelINS_4gemm6kernel13GemmUniversalIN4cute5tupleIJiiiiEEENS1_10collective13CollectiveMmaINS1_46MainloopSm100TmaUmmaWarpSpecializedBlockScaledILi16ELi2ELi2ENS5_IJNS4_1CILi4EEENSA_ILi1EEESC_EEEEENS5_IJNSA_ILi256EEENSA_ILi64EEENSA_ILi128EEEEEENS5_IJNS_12float_e2m1_tENS_13float_ue4m3_tEEEENS5_IJNS5_IJlSC_lEEENS4_6LayoutINS5_IJNS5_IJNS5_IJNSA_ILi32EEESB_EEEiEEENS5_IJNS5_IJNSA_ILi16EEESB_EEEiEEENS5_IJSC_iEEEEEENS5_IJST_NS5_IJNS5_IJNSA_ILi0EEESC_EEENSA_ILi512EEEEEENS5_IJSW_iEEEEEEEEEEESL_S13_NS4_8TiledMMAINS4_8MMA_AtomIJNS4_23SM100_MMA_MXF4_2x1SM_SSISJ_SJ_fSK_Li256ELi64ELi16ELNS4_4UMMA5MajorE0ELS18_0ELNS17_7ScaleInE0ELS19_0EEEEEENSN_INS5_IJSC_SC_SC_EEENS5_IJSW_SW_SW_EEEEENS5_IJNS4_10UnderscoreES1F_S1F_EEEEENS5_IJNS4_18SM100_TMA_2SM_LOADES1I_EEENS5_IJNS4_14ComposedLayoutINS4_7SwizzleILi2ELi4ELi3EEENS4_18smem_ptr_flag_bitsILi4EEENSN_INS5_IJNSA_ILi8EEESH_EEENS5_IJSH_SC_EEEEEEENSN_INS5_IJNS5_IJNS5_IJSP_SC_EEESS_EEESC_NS5_IJSC_NSA_ILi2EEEEEEEEENS5_IJNS5_IJNS5_IJSS_SY_EEESX_EEESW_NS5_IJSB_SY_EEEEEEEEEEEvNS4_8identityENS5_IJNS4_28SM100_TMA_2SM_LOAD_MULTICASTES26_EEES24_vS25_EENS_8epilogue10collective18CollectiveEpilogueINS29_23Sm100TmaWarpSpecializedILi3ELi2ELi32ELb1ELb0EEEJNS5_IJSH_SG_SH_EEENS5_IJNSN_ISH_SC_EENSN_ISO_SC_EEEEENS_10bfloat16_tESM_S2I_SM_NS29_6fusion15FusionCallbacksIS2D_NS2J_17LinearCombinationIS2I_fS2I_fLNS_15FloatRoundStyleE2EEES2E_S2H_JEEENS4_5SM1004TMEM4LOAD26SM100_TMEM_LOAD_32dp32b32xENS4_13SM90_TMA_LOADENS1K_IS1M_NS1N_ILi16EEENSN_INS5_IJS1P_SO_EEENS5_IJSO_SC_EEEEEEENS4_39AutoVectorizingCopyWithAssumedAlignmentILi128EEENS4_14SM90_TMA_STOREES2Y_S30_S30_EEEvvEEEEvNT_6ParamsE)
        /*0044*/ 	.word	0x00000000
.L_29:


//--------------------- .nv.compat                --------------------------
	.section	.nv.compat,"",@"SHT_CUDA_COMPAT_INFO"
	.align	4
        /*0000*/ 	.byte	0x02, 0x09, 0x01, 0x00, 0x02, 0x02, 0x02, 0x00, 0x02, 0x05, 0x05, 0x00, 0x03, 0x07, 0x01, 0x01
        /*0010*/ 	.byte	0x02, 0x03, 0x01, 0x00, 0x02, 0x06, 0x01, 0x00, 0x04, 0x0b, 0x08, 0x00, 0x09, 0x00, 0x00, 0x00
        /*0020*/ 	.byte	0x00, 0x00, 0x00, 0x00


//--------------------- .nv.info._ZN7cutlass13device_kernelINS_4gemm6kernel13GemmUniversalIN4cute5tupleIJiiiiEEENS1_10collective13CollectiveMmaINS1_46MainloopSm100TmaUmmaWarpSpecializedBlockScaledILi16ELi2ELi2ENS5_IJNS4_1CILi4EEENSA_ILi1EEESC_EEEEENS5_IJNSA_ILi256EEENSA_ILi64EEENSA_ILi128EEEEEENS5_IJNS_12float_e2m1_tENS_13float_ue4m3_tEEEENS5_IJNS5_IJlSC_lEEENS4_6LayoutINS5_IJNS5_IJNS5_IJNSA_ILi32EEESB_EEEiEEENS5_IJNS5_IJNSA_ILi16EEESB_EEEiEEENS5_IJSC_iEEEEEENS5_IJST_NS5_IJNS5_IJNSA_ILi0EEESC_EEENSA_ILi512EEEEEENS5_IJSW_iEEEEEEEEEEESL_S13_NS4_8TiledMMAINS4_8MMA_AtomIJNS4_23SM100_MMA_MXF4_2x1SM_SSISJ_SJ_fSK_Li256ELi64ELi16ELNS4_4UMMA5MajorE0ELS18_0ELNS17_7ScaleInE0ELS19_0EEEEEENSN_INS5_IJSC_SC_SC_EEENS5_IJSW_SW_SW_EEEEENS5_IJNS4_10UnderscoreES1F_S1F_EEEEENS5_IJNS4_18SM100_TMA_2SM_LOADES1I_EEENS5_IJNS4_14ComposedLayoutINS4_7SwizzleILi2ELi4ELi3EEENS4_18smem_ptr_flag_bitsILi4EEENSN_INS5_IJNSA_ILi8EEESH_EEENS5_IJSH_SC_EEEEEEENSN_INS5_IJNS5_IJNS5_IJSP_SC_EEESS_EEESC_NS5_IJSC_NSA_ILi2EEEEEEEEENS5_IJNS5_IJNS5_IJSS_SY_EEESX_EEESW_NS5_IJSB_SY_EEEEEEEEEEEvNS4_8identityENS5_IJNS4_28SM100_TMA_2SM_LOAD_MULTICASTES26_EEES24_vS25_EENS_8epilogue10collective18CollectiveEpilogueINS29_23Sm100TmaWarpSpecializedILi3ELi2ELi32ELb1ELb0EEEJNS5_IJSH_SG_SH_EEENS5_IJNSN_ISH_SC_EENSN_ISO_SC_EEEEENS_10bfloat16_tESM_S2I_SM_NS29_6fusion15FusionCallbacksIS2D_NS2J_17LinearCombinationIS2I_fS2I_fLNS_15FloatRoundStyleE2EEES2E_S2H_JEEENS4_5SM1004TMEM4LOAD26SM100_TMEM_LOAD_32dp32b32xENS4_13SM90_TMA_LOADENS1K_IS1M_NS1N_ILi16EEENSN_INS5_IJS1P_SO_EEENS5_IJSO_SC_EEEEEEENS4_39AutoVectorizingCopyWithAssumedAlignmentILi128EEENS4_14SM90_TMA_STOREES2Y_S30_S30_EEEvvEEEEvNT_6ParamsE --------------------------
	.section	.nv.info._ZN7cutlass13device_kernelINS_4gemm6kernel13GemmUniversalIN4cute5tupleIJiiiiEEENS1_10collective13CollectiveMmaINS1_46MainloopSm100TmaUmmaWarpSpecializedBlockScaledILi16ELi2ELi2ENS5_IJNS4_1CILi4EEENSA_ILi1EEESC_EEEEENS5_IJNSA_ILi256EEENSA_ILi64EEENSA_ILi128EEEEEENS5_IJNS_12float_e2m1_tENS_13float_ue4m3_tEEEENS5_IJNS5_IJlSC_lEEENS4_6LayoutINS5_IJNS5_IJNS5_IJNSA_ILi32EEESB_EEEiEEENS5_IJNS5_IJNSA_ILi16EEESB_EEEiEEENS5_IJSC_iEEEEEENS5_IJST_NS5_IJNS5_IJNSA_ILi0EEESC_EEENSA_ILi512EEEEEENS5_IJSW_iEEEEEEEEEEESL_S13_NS4_8TiledMMAINS4_8MMA_AtomIJNS4_23SM100_MMA_MXF4_2x1SM_SSISJ_SJ_fSK_Li256ELi64ELi16ELNS4_4UMMA5MajorE0ELS18_0ELNS17_7ScaleInE0ELS19_0EEEEEENSN_INS5_IJSC_SC_SC_EEENS5_IJSW_SW_SW_EEEEENS5_IJNS4_10UnderscoreES1F_S1F_EEEEENS5_IJNS4_18SM100_TMA_2SM_LOADES1I_EEENS5_IJNS4_14ComposedLayoutINS4_7SwizzleILi2ELi4ELi3EEENS4_18smem_ptr_flag_bitsILi4EEENSN_INS5_IJNSA_ILi8EEESH_EEENS5_IJSH_SC_EEEEEEENSN_INS5_IJNS5_IJNS5_IJSP_SC_EEESS_EEESC_NS5_IJSC_NSA_ILi2EEEEEEEEENS5_IJNS5_IJNS5_IJSS_SY_EEESX_EEESW_NS5_IJSB_SY_EEEEEEEEEEEvNS4_8identityENS5_IJNS4_28SM100_TMA_2SM_LOAD_MULTICASTES26_EEES24_vS25_EENS_8epilogue10collective18CollectiveEpilogueINS29_23Sm100TmaWarpSpecializedILi3ELi2ELi32ELb1ELb0EEEJNS5_IJSH_SG_SH_EEENS5_IJNSN_ISH_SC_EENSN_ISO_SC_EEEEENS_10bfloat16_tESM_S2I_SM_NS29_6fusion15FusionCallbacksIS2D_NS2J_17LinearCombinationIS2I_fS2I_fLNS_15FloatRoundStyleE2EEES2E_S2H_JEEENS4_5SM1004TMEM4LOAD26SM100_TMEM_LOAD_32dp32b32xENS4_13SM90_TMA_LOADENS1K_IS1M_NS1N_ILi16EEENSN_INS5_IJS1P_SO_EEENS5_IJSO_SC_EEEEEEENS4_39AutoVectorizingCopyWithAssumedAlignmentILi128EEENS4_14SM90_TMA_STOREES2Y_S30_S30_EEEvvEEEEvNT_6ParamsE,"",@"SHT_CUDA_INFO"
	.sectionflags	@""
	.align	4


	//----- nvinfo : EIATTR_CUDA_API_VERSION
	.align		4
        /*0000*/ 	.byte	0x04, 0x37
        /*0002*/ 	.short	(.L_31 - .L_30)
.L_30:
        /*0004*/ 	.word	0x00000082


	//----- nvinfo : EIATTR_KPARAM_INFO
	.align		4
.L_31:
        /*0008*/ 	.byte	0x04, 0x17
        /*000a*/ 	.short	(.L_33 - .L_32)
.L_32:
        /*000c*/ 	.word	0x00000000
        /*0010*/ 	.short	0x0000
        /*0012*/ 	.short	0x0000
        /*0014*/ 	.byte	0x00, 0xf0, 0x01, 0x30


	//----- nvinfo : EIATTR_AT_ENTRY_FRAGMENTS
	.align		4
.L_33:
        /*0018*/ 	.byte	0x04, 0x4f
        /*001a*/ 	.short	(.L_35 - .L_34)


	//   ....[0]....
.L_34:
        /*001c*/ 	.word	0x00000007


	//----- nvinfo : EIATTR_RESERVED_SMEM_USED
	.align		4
.L_35:
        /*0020*/ 	.byte	0x01, 0x41
	.zero		2


	//----- nvinfo : EIATTR_SPARSE_MMA_MASK
	.align		4
        /*0024*/ 	.byte	0x03, 0x50
        /*0026*/ 	.short	0x0000


	//----- nvinfo : EIATTR_TCGEN05_2CTA_USED
	.align		4
        /*0028*/ 	.byte	0x01, 0x52
	.zero		2


	//----- nvinfo : EIATTR_MAXREG_COUNT
	.align		4
        /*002c*/ 	.byte	0x03, 0x1b
        /*002e*/ 	.short	0x00ff


	//----- nvinfo : EIATTR_NUM_BARRIERS
	.align		4
        /*0030*/ 	.byte	0x02, 0x4c
        /*0032*/ 	.byte	0x07
	.zero		1


	//----- nvinfo : EIATTR_EXTERNS
	.align		4
        /*0034*/ 	.byte	0x04, 0x0f
        /*0036*/ 	.short	(.L_37 - .L_36)


	//   ....[0]....
	.align		4
.L_36:
        /*0038*/ 	.word	index@(__assertfail)


	//----- nvinfo : EIATTR_MERCURY_ISA_VERSION
	.align		4
.L_37:
        /*003c*/ 	.byte	0x03, 0x5f
        /*003e*/ 	.short	0x0101


	//----- nvinfo : EIATTR_INT_WARP_WIDE_INSTR_OFFSETS
	.align		4
        /*0040*/ 	.byte	0x04, 0x31
        /*0042*/ 	.short	(.L_39 - .L_38)


	//   ....[0]....
.L_38:
        /*0044*/ 	.word	0x00000f20


	//   ....[1]....
        /*0048*/ 	.word	0x00000fc0


	//   ....[2]....
        /*004c*/ 	.word	0x000054a0


	//   ....[3]....
        /*0050*/ 	.word	0x000054c0


	//   ....[4]....
        /*0054*/ 	.word	0x000054f0


	//   ....[5]....
        /*0058*/ 	.word	0x00006060


	//   ....[6]....
        /*005c*/ 	.word	0x00006180


	//   ....[7]....
        /*0060*/ 	.word	0x000062d0


	//   ....[8]....
        /*0064*/ 	.word	0x000063f0


	//----- nvinfo : EIATTR_COOP_GROUP_MASK_REGIDS
	.align		4
.L_39:
        /*0068*/ 	.byte	0x04, 0x29
        /*006a*/ 	.short	(.L_41 - .L_40)


	//   ....[0]....
.L_40:
        /*006c*/ 	.word	0xffffffff


	//   ....[1]....
        /*0070*/ 	.word	0xffffffff


	//   ....[2]....
        /*0074*/ 	.word	0xffffffff


	//   ....[3]....
        /*0078*/ 	.word	0xffffffff


	//   ....[4]....
        /*007c*/ 	.word	0xffffffff


	//   ....[5]....
        /*0080*/ 	.word	0xffffffff


	//   ....[6]....
        /*0084*/ 	.word	0xffffffff


	//   ....[7]....
        /*0088*/ 	.word	0xffffffff


	//   ....[8]....
        /*008c*/ 	.word	0xffffffff


	//   ....[9]....
        /*0090*/ 	.word	0xffffffff


	//   ....[10]....
        /*0094*/ 	.word	0xffffffff


	//   ....[11]....
        /*0098*/ 	.word	0xffffffff


	//   ....[12]....
        /*009c*/ 	.word	0xffffffff


	//   ....[13]....
        /*00a0*/ 	.word	0xffffffff


	//----- nvinfo : EIATTR_COOP_GROUP_INSTR_OFFSETS
	.align		4
.L_41:
        /*00a4*/ 	.byte	0x04, 0x28
        /*00a6*/ 	.short	(.L_43 - .L_42)


	//   ....[0]....
.L_42:
        /*00a8*/ 	.word	0x000000b0


	//   ....[1]....
        /*00ac*/ 	.word	0x00000580


	//   ....[2]....
        /*00b0*/ 	.word	0x000008f0


	//   ....[3]....
        /*00b4*/ 	.word	0x00000a60


	//   ....[4]....
        /*00b8*/ 	.word	0x00000b50


	//   ....[5]....
        /*00bc*/ 	.word	0x00000cb0


	//   ....[6]....
        /*00c0*/ 	.word	0x00000e00


	//   ....[7]....
        /*00c4*/ 	.word	0x00001040


	//   ....[8]....
        /*00c8*/ 	.word	0x00002720


	//   ....[9]....
        /*00cc*/ 	.word	0x00003ca0


	//   ....[10]....
        /*00d0*/ 	.word	0x00004170


	//   ....[11]....
        /*00d4*/ 	.word	0x000041a0


	//   ....[12]....
        /*00d8*/ 	.word	0x000053a0


	//   ....[13]....
        /*00dc*/ 	.word	0x000055b0


	//----- nvinfo : EIATTR_VRC_CTA_INIT_COUNT
	.align		4
.L_43:
        /*00e0*/ 	.byte	0x02, 0x4a
        /*00e2*/ 	.byte	0x80
	.zero		1


	//----- nvinfo : EIATTR_SYSCALL_OFFSETS
	.align		4
        /*00e4*/ 	.byte	0x04, 0x46
        /*00e6*/ 	.short	(.L_45 - .L_44)


	//   ....[0]....
.L_44:
        /*00e8*/ 	.word	0x000070f0


	//   ....[1]....
        /*00ec*/ 	.word	0x000071e0


	//   ....[2]....
        /*00f0*/ 	.word	0x00007a80


	//   ....[3]....
        /*00f4*/ 	.word	0x00008750


	//----- nvinfo : EIATTR_MBARRIER_INSTR_OFFSETS
	.align		4
.L_45:
        /*00f8*/ 	.byte	0x04, 0x39
        /*00fa*/ 	.short	(.L_47 - .L_46)


	//   ....[0]....
.L_46:
        /*00fc*/ 	.word	0x000006d0
        /*0100*/ 	.word	0x000000ff
        /*0104*/ 	.word	0x00000000
        /*0108*/ 	.short	0x0100
        /*010a*/ 	.byte	0x04
	.zero		1


	//   ....[1]....
        /*010c*/ 	.word	0x000006e0
        /*0110*/ 	.word	0x000000ff
        /*0114*/ 	.word	0x00000080
        /*0118*/ 	.short	0x0100
        /*011a*/ 	.byte	0x04
	.zero		1


	//   ....[2]....
        /*011c*/ 	.word	0x000006f0
        /*0120*/ 	.word	0x000000ff
        /*0124*/ 	.word	0x00000008
        /*0128*/ 	.short	0x0100
        /*012a*/ 	.byte	0x04
	.zero		1


	//   ....[3]....
        /*012c*/ 	.word	0x00000700
        /*0130*/ 	.word	0x000000ff
        /*0134*/ 	.word	0x00000088
        /*0138*/ 	.short	0x0100
        /*013a*/ 	.byte	0x04
	.zero		1


	//   ....[4]....
        /*013c*/ 	.word	0x00000710
        /*0140*/ 	.word	0x000000ff
        /*0144*/ 	.word	0x00000010
        /*0148*/ 	.short	0x0100
        /*014a*/ 	.byte	0x04
	.zero		1


	//   ....[5]....
        /*014c*/ 	.word	0x00000720
        /*0150*/ 	.word	0x000000ff
        /*0154*/ 	.word	0x00000090
        /*0158*/ 	.short	0x0100
        /*015a*/ 	.byte	0x04
	.zero		1


	//   ....[6]....
        /*015c*/ 	.word	0x00000730
        /*0160*/ 	.word	0x000000ff
        /*0164*/ 	.word	0x00000018
        /*0168*/ 	.short	0x0100
        /*016a*/ 	.byte	0x04
	.zero		1


	//   ....[7]....
        /*016c*/ 	.word	0x00000740
        /*0170*/ 	.word	0x000000ff
        /*0174*/ 	.word	0x00000098
        /*0178*/ 	.short	0x0100
        /*017a*/ 	.byte	0x04
	.zero		1


	//   ....[8]....
        /*017c*/ 	.word	0x00000750
        /*0180*/ 	.word	0x000000ff
        /*0184*/ 	.word	0x00000020
        /*0188*/ 	.short	0x0100
        /*018a*/ 	.byte	0x04
	.zero		1


	//   ....[9]....
        /*018c*/ 	.word	0x00000760
        /*0190*/ 	.word	0x000000ff
        /*0194*/ 	.word	0x000000a0
        /*0198*/ 	.short	0x0100
        /*019a*/ 	.byte	0x04
	.zero		1


	//   ....[10]....
        /*019c*/ 	.word	0x00000770
        /*01a0*/ 	.word	0x000000ff
        /*01a4*/ 	.word	0x00000028
        /*01a8*/ 	.short	0x0100
        /*01aa*/ 	.byte	0x04
	.zero		1


	//   ....[11]....
        /*01ac*/ 	.word	0x00000780
        /*01b0*/ 	.word	0x000000ff
        /*01b4*/ 	.word	0x000000a8
        /*01b8*/ 	.short	0x0100
        /*01ba*/ 	.byte	0x04
	.zero		1


	//   ....[12]....
        /*01bc*/ 	.word	0x00000790
        /*01c0*/ 	.word	0x000000ff
        /*01c4*/ 	.word	0x00000030
        /*01c8*/ 	.short	0x0100
        /*01ca*/ 	.byte	0x04
	.zero		1


	//   ....[13]....
        /*01cc*/ 	.word	0x000007a0
        /*01d0*/ 	.word	0x000000ff
        /*01d4*/ 	.word	0x000000b0
        /*01d8*/ 	.short	0x0100
        /*01da*/ 	.byte	0x04
	.zero		1


	//   ....[14]....
        /*01dc*/ 	.word	0x000007b0
        /*01e0*/ 	.word	0x000000ff
        /*01e4*/ 	.word	0x00000038
        /*01e8*/ 	.short	0x0100
        /*01ea*/ 	.byte	0x04
	.zero		1


	//   ....[15]....
        /*01ec*/ 	.word	0x000007c0
        /*01f0*/ 	.word	0x000000ff
        /*01f4*/ 	.word	0x000000b8
        /*01f8*/ 	.short	0x0100
        /*01fa*/ 	.byte	0x04
	.zero		1


	//   ....[16]....
        /*01fc*/ 	.word	0x000007d0
        /*0200*/ 	.word	0x000000ff
        /*0204*/ 	.word	0x00000040
        /*0208*/ 	.short	0x0100
        /*020a*/ 	.byte	0x04
	.zero		1


	//   ....[17]....
        /*020c*/ 	.word	0x000007e0
        /*0210*/ 	.word	0x000000ff
        /*0214*/ 	.word	0x000000c0
        /*0218*/ 	.short	0x0100
        /*021a*/ 	.byte	0x04
	.zero		1


	//   ....[18]....
        /*021c*/ 	.word	0x000007f0
        /*0220*/ 	.word	0x000000ff
        /*0224*/ 	.word	0x00000048
        /*0228*/ 	.short	0x0100
        /*022a*/ 	.byte	0x04
	.zero		1


	//   ....[19]....
        /*022c*/ 	.word	0x00000800
        /*0230*/ 	.word	0x000000ff
        /*0234*/ 	.word	0x000000c8
        /*0238*/ 	.short	0x0100
        /*023a*/ 	.byte	0x04
	.zero		1


	//   ....[20]....
        /*023c*/ 	.word	0x00000810
        /*0240*/ 	.word	0x000000ff
        /*0244*/ 	.word	0x00000050
        /*0248*/ 	.short	0x0100
        /*024a*/ 	.byte	0x04
	.zero		1


	//   ....[21]....
        /*024c*/ 	.word	0x00000820
        /*0250*/ 	.word	0x000000ff
        /*0254*/ 	.word	0x000000d0
        /*0258*/ 	.short	0x0100
        /*025a*/ 	.byte	0x04
	.zero		1


	//   ....[22]....
        /*025c*/ 	.word	0x00000830
        /*0260*/ 	.word	0x000000ff
        /*0264*/ 	.word	0x00000058
        /*0268*/ 	.short	0x0100
        /*026a*/ 	.byte	0x04
	.zero		1


	//   ....[23]....
        /*026c*/ 	.word	0x00000840
        /*0270*/ 	.word	0x000000ff
        /*0274*/ 	.word	0x000000d8
        /*0278*/ 	.short	0x0100
        /*027a*/ 	.byte	0x04
	.zero		1


	//   ....[24]....
        /*027c*/ 	.word	0x00000850
        /*0280*/ 	.word	0x000000ff
        /*0284*/ 	.word	0x00000060
        /*0288*/ 	.short	0x0100
        /*028a*/ 	.byte	0x04
	.zero		1


	//   ....[25]....
        /*028c*/ 	.word	0x00000860
        /*0290*/ 	.word	0x000000ff
        /*0294*/ 	.word	0x000000e0
        /*0298*/ 	.short	0x0100
        /*029a*/ 	.byte	0x04
	.zero		1


	//   ....[26]....
        /*029c*/ 	.word	0x00000870
        /*02a0*/ 	.word	0x000000ff
        /*02a4*/ 	.word	0x00000068
        /*02a8*/ 	.short	0x0100
        /*02aa*/ 	.byte	0x04
	.zero		1


	//   ....[27]....
        /*02ac*/ 	.word	0x00000880
        /*02b0*/ 	.word	0x000000ff
        /*02b4*/ 	.word	0x000000e8
        /*02b8*/ 	.short	0x0100
        /*02ba*/ 	.byte	0x04
	.zero		1


	//   ....[28]....
        /*02bc*/ 	.word	0x00000890
        /*02c0*/ 	.word	0x000000ff
        /*02c4*/ 	.word	0x00000070
        /*02c8*/ 	.short	0x0100
        /*02ca*/ 	.byte	0x04
	.zero		1


	//   ....[29]....
        /*02cc*/ 	.word	0x000008a0
        /*02d0*/ 	.word	0x000000ff
        /*02d4*/ 	.word	0x000000f0
        /*02d8*/ 	.short	0x0100
        /*02da*/ 	.byte	0x04
	.zero		1


	//   ....[30]....
        /*02dc*/ 	.word	0x000008b0
        /*02e0*/ 	.word	0x000000ff
        /*02e4*/ 	.word	0x00000078
        /*02e8*/ 	.short	0x0100
        /*02ea*/ 	.byte	0x04
	.zero		1


	//   ....[31]....
        /*02ec*/ 	.word	0x000008c0
        /*02f0*/ 	.word	0x000000ff
        /*02f4*/ 	.word	0x000000f8
        /*02f8*/ 	.short	0x0100
        /*02fa*/ 	.byte	0x04
	.zero		1


	//   ....[32]....
        /*02fc*/ 	.word	0x000009f0
        /*0300*/ 	.word	0x000000ff
        /*0304*/ 	.word	0x00000100
        /*0308*/ 	.short	0x0100
        /*030a*/ 	.byte	0x04
	.zero		1


	//   ....[33]....
        /*030c*/ 	.word	0x00000a00
        /*0310*/ 	.word	0x000000ff
        /*0314*/ 	.word	0x00000118
        /*0318*/ 	.short	0x0100
        /*031a*/ 	.byte	0x04
	.zero		1


	//   ....[34]....
        /*031c*/ 	.word	0x00000a10
        /*0320*/ 	.word	0x000000ff
        /*0324*/ 	.word	0x00000108
        /*0328*/ 	.short	0x0100
        /*032a*/ 	.byte	0x04
	.zero		1


	//   ....[35]....
        /*032c*/ 	.word	0x00000a20
        /*0330*/ 	.word	0x000000ff
        /*0334*/ 	.word	0x00000120
        /*0338*/ 	.short	0x0100
        /*033a*/ 	.byte	0x04
	.zero		1


	//   ....[36]....
        /*033c*/ 	.word	0x00000a30
        /*0340*/ 	.word	0x000000ff
        /*0344*/ 	.word	0x00000110
        /*0348*/ 	.short	0x0100
        /*034a*/ 	.byte	0x04
	.zero		1


	//   ....[37]....
        /*034c*/ 	.word	0x00000a40
        /*0350*/ 	.word	0x000000ff
        /*0354*/ 	.word	0x00000128
        /*0358*/ 	.short	0x0100
        /*035a*/ 	.byte	0x04
	.zero		1


	//   ....[38]....
        /*035c*/ 	.word	0x00000b20
        /*0360*/ 	.word	0x000000ff
        /*0364*/ 	.word	0x00000130
        /*0368*/ 	.short	0x0100
        /*036a*/ 	.byte	0x06
	.zero		1


	//   ....[39]....
        /*036c*/ 	.word	0x00000b30
        /*0370*/ 	.word	0x000000ff
        /*0374*/ 	.word	0x00000138
        /*0378*/ 	.short	0x0100
        /*037a*/ 	.byte	0x06
	.zero		1


	//   ....[40]....
        /*037c*/ 	.word	0x00000c60
        /*0380*/ 	.word	0x000000ff
        /*0384*/ 	.word	0x00000140
        /*0388*/ 	.short	0x0100
        /*038a*/ 	.byte	0x06
	.zero		1


	//   ....[41]....
        /*038c*/ 	.word	0x00000c70
        /*0390*/ 	.word	0x000000ff
        /*0394*/ 	.word	0x00000150
        /*0398*/ 	.short	0x0100
        /*039a*/ 	.byte	0x06
	.zero		1


	//   ....[42]....
        /*039c*/ 	.word	0x00000c80
        /*03a0*/ 	.word	0x000000ff
        /*03a4*/ 	.word	0x00000148
        /*03a8*/ 	.short	0x0100
        /*03aa*/ 	.byte	0x06
	.zero		1


	//   ....[43]....
        /*03ac*/ 	.word	0x00000c90
        /*03b0*/ 	.word	0x000000ff
        /*03b4*/ 	.word	0x00000158
        /*03b8*/ 	.short	0x0100
        /*03ba*/ 	.byte	0x06
	.zero		1


	//   ....[44]....
        /*03bc*/ 	.word	0x00000db0
        /*03c0*/ 	.word	0x000000ff
        /*03c4*/ 	.word	0x00000160
        /*03c8*/ 	.short	0x0100
        /*03ca*/ 	.byte	0x04
	.zero		1


	//   ....[45]....
        /*03cc*/ 	.word	0x00000dc0
        /*03d0*/ 	.word	0x000000ff
        /*03d4*/ 	.word	0x00000170
        /*03d8*/ 	.short	0x0100
        /*03da*/ 	.byte	0x04
	.zero		1


	//   ....[46]....
        /*03dc*/ 	.word	0x00000dd0
        /*03e0*/ 	.word	0x000000ff
        /*03e4*/ 	.word	0x00000168
        /*03e8*/ 	.short	0x0100
        /*03ea*/ 	.byte	0x04
	.zero		1


	//   ....[47]....
        /*03ec*/ 	.word	0x00000de0
        /*03f0*/ 	.word	0x000000ff
        /*03f4*/ 	.word	0x00000178
        /*03f8*/ 	.short	0x0100
        /*03fa*/ 	.byte	0x04
	.zero		1


	//   ....[48]....
        /*03fc*/ 	.word	0x00000ed0
        /*0400*/ 	.word	0x000000ff
        /*0404*/ 	.word	0x00000180
        /*0408*/ 	.short	0x0100
        /*040a*/ 	.byte	0x04
	.zero		1


	//   ....[49]....
        /*040c*/ 	.word	0x00000ee0
        /*0410*/ 	.word	0x000000ff
        /*0414*/ 	.word	0x00000190
        /*0418*/ 	.short	0x0100
        /*041a*/ 	.byte	0x04
	.zero		1


	//   ....[50]....
        /*041c*/ 	.word	0x00000ef0
        /*0420*/ 	.word	0x000000ff
        /*0424*/ 	.word	0x00000188
        /*0428*/ 	.short	0x0100
        /*042a*/ 	.byte	0x04
	.zero		1


	//   ....[51]....
        /*042c*/ 	.word	0x00000f00
        /*0430*/ 	.word	0x000000ff
        /*0434*/ 	.word	0x00000198
        /*0438*/ 	.short	0x0100
        /*043a*/ 	.byte	0x04
	.zero		1


	//   ....[52]....
        /*043c*/ 	.word	0x00001000
        /*0440*/ 	.word	0x000000ff
        /*0444*/ 	.word	0x000001a0
        /*0448*/ 	.short	0x0100
        /*044a*/ 	.byte	0x06
	.zero		1


	//   ....[53]....
        /*044c*/ 	.word	0x00001c10
        /*0450*/ 	.word	0x00000003
        /*0454*/ 	.word	0x00000190
        /*0458*/ 	.short	0x010a
        /*045a*/ 	.byte	0xff
	.zero		1


	//   ....[54]....
        /*045c*/ 	.word	0x00001c40
        /*0460*/ 	.word	0x00000003
        /*0464*/ 	.word	0x00000180
        /*0468*/ 	.short	0x0101
        /*046a*/ 	.byte	0xff
	.zero		1


	//   ....[55]....
        /*046c*/ 	.word	0x00001d20
        /*0470*/ 	.word	0x000000ff
        /*0474*/ 	.word	0x00000080
        /*0478*/ 	.short	0x010a
        /*047a*/ 	.byte	0x04
	.zero		1


	//   ....[56]....
        /*047c*/ 	.word	0x00001e40
        /*0480*/ 	.word	0x000000ff
        /*0484*/ 	.word	0x00000080
        /*0488*/ 	.short	0x010a
        /*048a*/ 	.byte	0x06
	.zero		1


	//   ....[57]....
        /*048c*/ 	.word	0x00001fa0
        /*0490*/ 	.word	0x000000ff
        /*0494*/ 	.word	0x00000080
        /*0498*/ 	.short	0x010a
        /*049a*/ 	.byte	0x07
	.zero		1


	//   ....[58]....
        /*049c*/ 	.word	0x00002270
        /*04a0*/ 	.word	0x000000ff
        /*04a4*/ 	.word	0x00000138
        /*04a8*/ 	.short	0x0101
        /*04aa*/ 	.byte	0x05
	.zero		1


	//   ....[59]....
        /*04ac*/ 	.word	0x00002290
        /*04b0*/ 	.word	0x000000ff
        /*04b4*/ 	.word	0x00000080
        /*04b8*/ 	.short	0x010a
        /*04ba*/ 	.byte	0x04
	.zero		1


	//   ....[60]....
        /*04bc*/ 	.word	0x00002310
        /*04c0*/ 	.word	0x000000ff
        /*04c4*/ 	.word	0x00000080
        /*04c8*/ 	.short	0x010a
        /*04ca*/ 	.byte	0x07
	.zero		1


	//   ....[61]....
        /*04cc*/ 	.word	0x00002450
        /*04d0*/ 	.word	0x000000ff
        /*04d4*/ 	.word	0x00000080
        /*04d8*/ 	.short	0x010a
        /*04da*/ 	.byte	0x04
	.zero		1


	//   ....[62]....
        /*04dc*/ 	.word	0x00002750
        /*04e0*/ 	.word	0x00000003
        /*04e4*/ 	.word	0x00000140
        /*04e8*/ 	.short	0x010a
        /*04ea*/ 	.byte	0xff
	.zero		1


	//   ....[63]....
        /*04ec*/ 	.word	0x000028a0
        /*04f0*/ 	.word	0x00000000
        /*04f4*/ 	.word	0x00000000
        /*04f8*/ 	.short	0x0101
        /*04fa*/ 	.byte	0xff
	.zero		1


	//   ....[64]....
        /*04fc*/ 	.word	0x00002e60
        /*0500*/ 	.word	0x000000ff
        /*0504*/ 	.word	0x00000000
        /*0508*/ 	.short	0x010a
        /*050a*/ 	.byte	0x04
	.zero		1


	//   ....[65]....
        /*050c*/ 	.word	0x00002ef0
        /*0510*/ 	.word	0x000000ff
        /*0514*/ 	.word	0x00000000
        /*0518*/ 	.short	0x010a
        /*051a*/ 	.byte	0x05
	.zero		1


	//   ....[66]....
        /*051c*/ 	.word	0x00002f80
        /*0520*/ 	.word	0x000000ff
        /*0524*/ 	.word	0x00000000
        /*0528*/ 	.short	0x010a
        /*052a*/ 	.byte	0x05
	.zero		1


	//   ....[67]....
        /*052c*/ 	.word	0x00003010
        /*0530*/ 	.word	0x000000ff
        /*0534*/ 	.word	0x00000000
        /*0538*/ 	.short	0x010a
        /*053a*/ 	.byte	0x05
	.zero		1


	//   ....[68]....
        /*053c*/ 	.word	0x000030a0
        /*0540*/ 	.word	0x000000ff
        /*0544*/ 	.word	0x00000000
        /*0548*/ 	.short	0x010a
        /*054a*/ 	.byte	0x05
	.zero		1


	//   ....[69]....
        /*054c*/ 	.word	0x00003130
        /*0550*/ 	.word	0x000000ff
        /*0554*/ 	.word	0x00000000
        /*0558*/ 	.short	0x010a
        /*055a*/ 	.byte	0x05
	.zero		1


	//   ....[70]....
        /*055c*/ 	.word	0x000031c0
        /*0560*/ 	.word	0x000000ff
        /*0564*/ 	.word	0x00000000
        /*0568*/ 	.short	0x010a
        /*056a*/ 	.byte	0x05
	.zero		1


	//   ....[71]....
        /*056c*/ 	.word	0x00003250
        /*0570*/ 	.word	0x000000ff
        /*0574*/ 	.word	0x00000000
        /*0578*/ 	.short	0x010a
        /*057a*/ 	.byte	0x05
	.zero		1


	//   ....[72]....
        /*057c*/ 	.word	0x000032e0
        /*0580*/ 	.word	0x000000ff
        /*0584*/ 	.word	0x00000000
        /*0588*/ 	.short	0x010a
        /*058a*/ 	.byte	0x05
	.zero		1


	//   ....[73]....
        /*058c*/ 	.word	0x00003370
        /*0590*/ 	.word	0x000000ff
        /*0594*/ 	.word	0x00000000
        /*0598*/ 	.short	0x010a
        /*059a*/ 	.byte	0x05
	.zero		1


	//   ....[74]....
        /*059c*/ 	.word	0x00003400
        /*05a0*/ 	.word	0x000000ff
        /*05a4*/ 	.word	0x00000000
        /*05a8*/ 	.short	0x010a
        /*05aa*/ 	.byte	0x05
	.zero		1


	//   ....[75]....
        /*05ac*/ 	.word	0x00003490
        /*05b0*/ 	.word	0x000000ff
        /*05b4*/ 	.word	0x00000000
        /*05b8*/ 	.short	0x010a
        /*05ba*/ 	.byte	0x05
	.zero		1


	//   ....[76]....
        /*05bc*/ 	.word	0x00003520
        /*05c0*/ 	.word	0x000000ff
        /*05c4*/ 	.word	0x00000000
        /*05c8*/ 	.short	0x010a
        /*05ca*/ 	.byte	0x05
	.zero		1


	//   ....[77]....
        /*05cc*/ 	.word	0x000035b0
        /*05d0*/ 	.word	0x000000ff
        /*05d4*/ 	.word	0x00000000
        /*05d8*/ 	.short	0x010a
        /*05da*/ 	.byte	0x05
	.zero		1


	//   ....[78]....
        /*05dc*/ 	.word	0x00003640
        /*05e0*/ 	.word	0x000000ff
        /*05e4*/ 	.word	0x00000000
        /*05e8*/ 	.short	0x010a
        /*05ea*/ 	.byte	0x05
	.zero		1


	//   ....[79]....
        /*05ec*/ 	.word	0x000036e0
        /*05f0*/ 	.word	0x00000000
        /*05f4*/ 	.word	0x00000000
        /*05f8*/ 	.short	0x010a
        /*05fa*/ 	.byte	0xff
	.zero		1


	//   ....[80]....
        /*05fc*/ 	.word	0x00003800
        /*0600*/ 	.word	0x00000000
        /*0604*/ 	.word	0x00000180
        /*0608*/ 	.short	0x010a
        /*060a*/ 	.byte	0xff
	.zero		1


	//   ....[81]....
        /*060c*/ 	.word	0x00003870
        /*0610*/ 	.word	0x00000004
        /*0614*/ 	.word	0x00000000
        /*0618*/ 	.short	0x0101
        /*061a*/ 	.byte	0xff
	.zero		1


	//   ....[82]....
        /*061c*/ 	.word	0x00003890
        /*0620*/ 	.word	0x000000ff
        /*0624*/ 	.word	0x00000150
        /*0628*/ 	.short	0x010a
        /*062a*/ 	.byte	0x04
	.zero		1


	//   ....[83]....
        /*062c*/ 	.word	0x000039b0
        /*0630*/ 	.word	0x00000000
        /*0634*/ 	.word	0x00000140
        /*0638*/ 	.short	0x010a
        /*063a*/ 	.byte	0xff
	.zero		1


	//   ....[84]....
        /*063c*/ 	.word	0x00003ab0
        /*0640*/ 	.word	0x00000000
        /*0644*/ 	.word	0x00000000
        /*0648*/ 	.short	0x0101
        /*064a*/ 	.byte	0xff
	.zero		1


	//   ....[85]....
        /*064c*/ 	.word	0x00003b40
        /*0650*/ 	.word	0x000000ff
        /*0654*/ 	.word	0x00000150
        /*0658*/ 	.short	0x0106
        /*065a*/ 	.byte	0x04
	.zero		1


	//   ....[86]....
        /*065c*/ 	.word	0x00003b60
        /*0660*/ 	.word	0x000000ff
        /*0664*/ 	.word	0x00000150
        /*0668*/ 	.short	0x010a
        /*066a*/ 	.byte	0x04
	.zero		1


	//   ....[87]....
        /*066c*/ 	.word	0x00003bf0
        /*0670*/ 	.word	0x000000ff
        /*0674*/ 	.word	0x00000150
        /*0678*/ 	.short	0x0106
        /*067a*/ 	.byte	0x07
	.zero		1


	//   ....[88]....
        /*067c*/ 	.word	0x00003c30
        /*0680*/ 	.word	0x00000000
        /*0684*/ 	.word	0x00000150
        /*0688*/ 	.short	0x010a
        /*068a*/ 	.byte	0xff
	.zero		1


	//   ....[89]....
        /*068c*/ 	.word	0x00003e70
        /*0690*/ 	.word	0x000000ff
        /*0694*/ 	.word	0x00000008
        /*0698*/ 	.short	0x010a
        /*069a*/ 	.byte	0x05
	.zero		1


	//   ....[90]....
        /*069c*/ 	.word	0x00003e90
        /*06a0*/ 	.word	0x000000ff
        /*06a4*/ 	.word	0x00000008
        /*06a8*/ 	.short	0x010a
        /*06aa*/ 	.byte	0x05
	.zero		1


	//   ....[91]....
        /*06ac*/ 	.word	0x00004020
        /*06b0*/ 	.word	0x000000ff
        /*06b4*/ 	.word	0x00000008
        /*06b8*/ 	.short	0x010a
        /*06ba*/ 	.byte	0x05
	.zero		1


	//   ....[92]....
        /*06bc*/ 	.word	0x00004040
        /*06c0*/ 	.word	0x000000ff
        /*06c4*/ 	.word	0x00000008
        /*06c8*/ 	.short	0x010a
        /*06ca*/ 	.byte	0x05
	.zero		1


	//   ....[93]....
        /*06cc*/ 	.word	0x00004100
        /*06d0*/ 	.word	0x000000ff
        /*06d4*/ 	.word	0x00000000
        /*06d8*/ 	.short	0x0101
        /*06da*/ 	.byte	0x04
	.zero		1


	//   ....[94]....
        /*06dc*/ 	.word	0x00004510
        /*06e0*/ 	.word	0x00000002
        /*06e4*/ 	.word	0x00000140
        /*06e8*/ 	.short	0x010a
        /*06ea*/ 	.byte	0xff
	.zero		1


	//   ....[95]....
        /*06ec*/ 	.word	0x00004630
        /*06f0*/ 	.word	0x00000000
        /*06f4*/ 	.word	0x00000000
        /*06f8*/ 	.short	0x0101
        /*06fa*/ 	.byte	0xff
	.zero		1


	//   ....[96]....
        /*06fc*/ 	.word	0x00004b80
        /*0700*/ 	.word	0x000000ff
        /*0704*/ 	.word	0x00000000
        /*0708*/ 	.short	0x010a
        /*070a*/ 	.byte	0x04
	.zero		1


	//   ....[97]....
        /*070c*/ 	.word	0x00004bd0
        /*0710*/ 	.word	0x000000ff
        /*0714*/ 	.word	0x00000170
        /*0718*/ 	.short	0x010a
        /*071a*/ 	.byte	0x2c
	.zero		1


	//   ....[98]....
        /*071c*/ 	.word	0x00004d30
        /*0720*/ 	.word	0x000000ff
        /*0724*/ 	.word	0x00000000
        /*0728*/ 	.short	0x010a
        /*072a*/ 	.byte	0x07
	.zero		1


	//   ....[99]....
        /*072c*/ 	.word	0x00004e60
        /*0730*/ 	.word	0x000000ff
        /*0734*/ 	.word	0x00000000
        /*0738*/ 	.short	0x010a
        /*073a*/ 	.byte	0x04
	.zero		1


	//   ....[100]....
        /*073c*/ 	.word	0x000051b0
        /*0740*/ 	.word	0x000000ff
        /*0744*/ 	.word	0x00000000
        /*0748*/ 	.short	0x010a
        /*074a*/ 	.byte	0x04
	.zero		1


	//   ....[101]....
        /*074c*/ 	.word	0x00005250
        /*0750*/ 	.word	0x00000000
        /*0754*/ 	.word	0x00000000
        /*0758*/ 	.short	0x010a
        /*075a*/ 	.byte	0xff
	.zero		1


	//   ....[102]....
        /*075c*/ 	.word	0x00005290
        /*0760*/ 	.word	0x00000000
        /*0764*/ 	.word	0x00000000
        /*0768*/ 	.short	0x010a
        /*076a*/ 	.byte	0xff
	.zero		1


	//   ....[103]....
        /*076c*/ 	.word	0x00005300
        /*0770*/ 	.word	0x000000ff
        /*0774*/ 	.word	0x00000000
        /*0778*/ 	.short	0x0101
        /*077a*/ 	.byte	0x04
	.zero		1


	//   ....[104]....
        /*077c*/ 	.word	0x00005340
        /*0780*/ 	.word	0x000000ff
        /*0784*/ 	.word	0x000001a0
        /*0788*/ 	.short	0x010a
        /*078a*/ 	.byte	0x1a
	.zero		1


	//   ....[105]....
        /*078c*/ 	.word	0x00005390
        /*0790*/ 	.word	0x000000ff
        /*0794*/ 	.word	0x00000000
        /*0798*/ 	.short	0x0101
        /*079a*/ 	.byte	0x04
	.zero		1


	//   ....[106]....
        /*079c*/ 	.word	0x00005830
        /*07a0*/ 	.word	0x00000008
        /*07a4*/ 	.word	0x00000140
        /*07a8*/ 	.short	0x010a
        /*07aa*/ 	.byte	0xff
	.zero		1


	//   ....[107]....
        /*07ac*/ 	.word	0x000059a0
        /*07b0*/ 	.word	0x00000000
        /*07b4*/ 	.word	0x00000000
        /*07b8*/ 	.short	0x0101
        /*07ba*/ 	.byte	0xff
	.zero		1


	//   ....[108]....
        /*07bc*/ 	.word	0x00005e70
        /*07c0*/ 	.word	0x000000ff
        /*07c4*/ 	.word	0x00000138
        /*07c8*/ 	.short	0x010a
        /*07ca*/ 	.byte	0x18
	.zero		1


	//   ....[109]....
        /*07cc*/ 	.word	0x00006040
        /*07d0*/ 	.word	0x000000ff
        /*07d4*/ 	.word	0x00000118
        /*07d8*/ 	.short	0x010a
        /*07da*/ 	.byte	0x04
	.zero		1


	//   ....[110]....
        /*07dc*/ 	.word	0x00006220
        /*07e0*/ 	.word	0x000000ff
        /*07e4*/ 	.word	0x00000100
        /*07e8*/ 	.short	0x010b
        /*07ea*/ 	.byte	0x04
	.zero		1


	//   ....[111]....
        /*07ec*/ 	.word	0x00006230
        /*07f0*/ 	.word	0x000000ff
        /*07f4*/ 	.word	0x00000000
        /*07f8*/ 	.short	0x0101
        /*07fa*/ 	.byte	0x07
	.zero		1


	//   ....[112]....
        /*07fc*/ 	.word	0x00006240
        /*0800*/ 	.word	0x000000ff
        /*0804*/ 	.word	0x00000118
        /*0808*/ 	.short	0x010a
        /*080a*/ 	.byte	0x05
	.zero		1


	//   ....[113]....
        /*080c*/ 	.word	0x00006490
        /*0810*/ 	.word	0x000000ff
        /*0814*/ 	.word	0x00000100
        /*0818*/ 	.short	0x010b
        /*081a*/ 	.byte	0x05
	.zero		1


	//   ....[114]....
        /*081c*/ 	.word	0x000064a0
        /*0820*/ 	.word	0x000000ff
        /*0824*/ 	.word	0x00000000
        /*0828*/ 	.short	0x0101
        /*082a*/ 	.byte	0x04
	.zero		1


	//   ....[115]....
        /*082c*/ 	.word	0x000064f0
        /*0830*/ 	.word	0x000000ff
        /*0834*/ 	.word	0x00000000
        /*0838*/ 	.short	0x010a
        /*083a*/ 	.byte	0x04
	.zero		1


	//   ....[116]....
        /*083c*/ 	.word	0x00006580
        /*0840*/ 	.word	0x000000ff
        /*0844*/ 	.word	0x00000000
        /*0848*/ 	.short	0x010a
        /*084a*/ 	.byte	0x05
	.zero		1


	//   ....[117]....
        /*084c*/ 	.word	0x00006620
        /*0850*/ 	.word	0x00000000
        /*0854*/ 	.word	0x00000000
        /*0858*/ 	.short	0x010a
        /*085a*/ 	.byte	0xff
	.zero		1


	//   ....[118]....
        /*085c*/ 	.word	0x00006960
        /*0860*/ 	.word	0x00000000
        /*0864*/ 	.word	0x00000140
        /*0868*/ 	.short	0x010a
        /*086a*/ 	.byte	0xff
	.zero		1


	//   ....[119]....
        /*086c*/ 	.word	0x00006a30
        /*0870*/ 	.word	0x00000000
        /*0874*/ 	.word	0x00000000
        /*0878*/ 	.short	0x0101
        /*087a*/ 	.byte	0xff
	.zero		1


	//   ....[120]....
        /*087c*/ 	.word	0x000076d0
        /*0880*/ 	.word	0x00000000
        /*0884*/ 	.word	0x00000100
        /*0888*/ 	.short	0x010a
        /*088a*/ 	.byte	0xff
	.zero		1


	//   ....[121]....
        /*088c*/ 	.word	0x00007740
        /*0890*/ 	.word	0x00000059
        /*0894*/ 	.word	0x00000160
        /*0898*/ 	.short	0x010a
        /*089a*/ 	.byte	0xff
	.zero		1


	//   ....[122]....
        /*089c*/ 	.word	0x00007830
        /*08a0*/ 	.word	0x00000000
        /*08a4*/ 	.word	0x00000100
        /*08a8*/ 	.short	0x010a
        /*08aa*/ 	.byte	0xff
	.zero		1


	//   ....[123]....
        /*08ac*/ 	.word	0x00007960
        /*08b0*/ 	.word	0x00000059
        /*08b4*/ 	.word	0x00000160
        /*08b8*/ 	.short	0x010a
        /*08ba*/ 	.byte	0xff
	.zero		1


	//   ....[124]....
        /*08bc*/ 	.word	0x00008490
        /*08c0*/ 	.word	0x00000000
        /*08c4*/ 	.word	0x00000000
        /*08c8*/ 	.short	0x0101
        /*08ca*/ 	.byte	0xff
	.zero		1


	//   ....[125]....
        /*08cc*/ 	.word	0x000084a0
        /*08d0*/ 	.word	0x00000002
        /*08d4*/ 	.word	0x00000100
        /*08d8*/ 	.short	0x010a
        /*08da*/ 	.byte	0xff
	.zero		1


	//   ....[126]....
        /*08dc*/ 	.word	0x00008570
        /*08e0*/ 	.word	0x00000002
        /*08e4*/ 	.word	0x00000100
        /*08e8*/ 	.short	0x010a
        /*08ea*/ 	.byte	0xff
	.zero		1


	//   ....[127]....
        /*08ec*/ 	.word	0x000089f0
        /*08f0*/ 	.word	0x00000059
        /*08f4*/ 	.word	0x00000000
        /*08f8*/ 	.short	0x0101
        /*08fa*/ 	.byte	0xff
	.zero		1


	//   ....[128]....
        /*08fc*/ 	.word	0x00009210
        /*0900*/ 	.word	0x00000002
        /*0904*/ 	.word	0x00000000
        /*0908*/ 	.short	0x0101
        /*090a*/ 	.byte	0xff
	.zero		1


	//   ....[129]....
        /*090c*/ 	.word	0x000094c0
        /*0910*/ 	.word	0x000000ff
        /*0914*/ 	.word	0x00000000
        /*0918*/ 	.short	0x0101
        /*091a*/ 	.byte	0x04
	.zero		1


	//   ....[130]....
        /*091c*/ 	.word	0x000094e0
        /*0920*/ 	.word	0x00000003
        /*0924*/ 	.word	0x00000190
        /*0928*/ 	.short	0x010a
        /*092a*/ 	.byte	0xff
	.zero		1


	//   ....[131]....
        /*092c*/ 	.word	0x00009540
        /*0930*/ 	.word	0x00000000
        /*0934*/ 	.word	0x00000080
        /*0938*/ 	.short	0x010a
        /*093a*/ 	.byte	0xff
	.zero		1


	//   ....[132]....
        /*093c*/ 	.word	0x000095a0
        /*0940*/ 	.word	0x00000000
        /*0944*/ 	.word	0x00000080
        /*0948*/ 	.short	0x010a
        /*094a*/ 	.byte	0xff
	.zero		1


	//   ....[133]....
        /*094c*/ 	.word	0x000095f0
        /*0950*/ 	.word	0x00000003
        /*0954*/ 	.word	0x00000140
        /*0958*/ 	.short	0x010a
        /*095a*/ 	.byte	0xff
	.zero		1


	//   ....[134]....
        /*095c*/ 	.word	0x00009650
        /*0960*/ 	.word	0x00000000
        /*0964*/ 	.word	0x00000000
        /*0968*/ 	.short	0x010a
        /*096a*/ 	.byte	0xff
	.zero		1


	//   ....[135]....
        /*096c*/ 	.word	0x000096b0
        /*0970*/ 	.word	0x00000000
        /*0974*/ 	.word	0x00000000
        /*0978*/ 	.short	0x010a
        /*097a*/ 	.byte	0xff
	.zero		1


	//   ....[136]....
        /*097c*/ 	.word	0x00009710
        /*0980*/ 	.word	0x00000000
        /*0984*/ 	.word	0x00000000
        /*0988*/ 	.short	0x010a
        /*098a*/ 	.byte	0xff
	.zero		1


	//   ....[137]....
        /*098c*/ 	.word	0x00009770
        /*0990*/ 	.word	0x00000000
        /*0994*/ 	.word	0x00000000
        /*0998*/ 	.short	0x010a
        /*099a*/ 	.byte	0xff
	.zero		1


	//   ....[138]....
        /*099c*/ 	.word	0x000097d0
        /*09a0*/ 	.word	0x00000000
        /*09a4*/ 	.word	0x00000000
        /*09a8*/ 	.short	0x010a
        /*09aa*/ 	.byte	0xff
	.zero		1


	//   ....[139]....
        /*09ac*/ 	.word	0x00009830
        /*09b0*/ 	.word	0x00000000
        /*09b4*/ 	.word	0x00000000
        /*09b8*/ 	.short	0x010a
        /*09ba*/ 	.byte	0xff
	.zero		1


	//   ....[140]....
        /*09bc*/ 	.word	0x00009890
        /*09c0*/ 	.word	0x00000000
        /*09c4*/ 	.word	0x00000000
        /*09c8*/ 	.short	0x010a
        /*09ca*/ 	.byte	0xff
	.zero		1


	//   ....[141]....
        /*09cc*/ 	.word	0x000098f0
        /*09d0*/ 	.word	0x00000000
        /*09d4*/ 	.word	0x00000000
        /*09d8*/ 	.short	0x010a
        /*09da*/ 	.byte	0xff
	.zero		1


	//   ....[142]....
        /*09dc*/ 	.word	0x00009950
        /*09e0*/ 	.word	0x00000000
        /*09e4*/ 	.word	0x00000000
        /*09e8*/ 	.short	0x010a
        /*09ea*/ 	.byte	0xff
	.zero		1


	//   ....[143]....
        /*09ec*/ 	.word	0x000099b0
        /*09f0*/ 	.word	0x00000000
        /*09f4*/ 	.word	0x00000000
        /*09f8*/ 	.short	0x010a
        /*09fa*/ 	.byte	0xff
	.zero		1


	//   ....[144]....
        /*09fc*/ 	.word	0x00009a10
        /*0a00*/ 	.word	0x00000000
        /*0a04*/ 	.word	0x00000000
        /*0a08*/ 	.short	0x010a
        /*0a0a*/ 	.byte	0xff
	.zero		1


	//   ....[145]....
        /*0a0c*/ 	.word	0x00009a70
        /*0a10*/ 	.word	0x00000000
        /*0a14*/ 	.word	0x00000000
        /*0a18*/ 	.short	0x010a
        /*0a1a*/ 	.byte	0xff
	.zero		1


	//   ....[146]....
        /*0a1c*/ 	.word	0x00009ad0
        /*0a20*/ 	.word	0x00000000
        /*0a24*/ 	.word	0x00000000
        /*0a28*/ 	.short	0x010a
        /*0a2a*/ 	.byte	0xff
	.zero		1


	//   ....[147]....
        /*0a2c*/ 	.word	0x00009b30
        /*0a30*/ 	.word	0x00000000
        /*0a34*/ 	.word	0x00000000
        /*0a38*/ 	.short	0x010a
        /*0a3a*/ 	.byte	0xff
	.zero		1


	//   ....[148]....
        /*0a3c*/ 	.word	0x00009b90
        /*0a40*/ 	.word	0x00000000
        /*0a44*/ 	.word	0x00000000
        /*0a48*/ 	.short	0x010a
        /*0a4a*/ 	.byte	0xff
	.zero		1


	//   ....[149]....
        /*0a4c*/ 	.word	0x00009be0
        /*0a50*/ 	.word	0x00000000
        /*0a54*/ 	.word	0x00000180
        /*0a58*/ 	.short	0x010a
        /*0a5a*/ 	.byte	0xff
	.zero		1


	//   ....[150]....
        /*0a5c*/ 	.word	0x00009c40
        /*0a60*/ 	.word	0x00000000
        /*0a64*/ 	.word	0x00000150
        /*0a68*/ 	.short	0x010a
        /*0a6a*/ 	.byte	0xff
	.zero		1


	//   ....[151]....
        /*0a6c*/ 	.word	0x00009c90
        /*0a70*/ 	.word	0x00000000
        /*0a74*/ 	.word	0x00000140
        /*0a78*/ 	.short	0x010a
        /*0a7a*/ 	.byte	0xff
	.zero		1


	//   ....[152]....
        /*0a7c*/ 	.word	0x00009cf0
        /*0a80*/ 	.word	0x00000000
        /*0a84*/ 	.word	0x00000150
        /*0a88*/ 	.short	0x010a
        /*0a8a*/ 	.byte	0xff
	.zero		1


	//   ....[153]....
        /*0a8c*/ 	.word	0x00009d50
        /*0a90*/ 	.word	0x00000005
        /*0a94*/ 	.word	0x00000008
        /*0a98*/ 	.short	0x010a
        /*0a9a*/ 	.byte	0xff
	.zero		1


	//   ....[154]....
        /*0a9c*/ 	.word	0x00009e40
        /*0aa0*/ 	.word	0x00000003
        /*0aa4*/ 	.word	0x00000008
        /*0aa8*/ 	.short	0x010a
        /*0aaa*/ 	.byte	0xff
	.zero		1


	//   ....[155]....
        /*0aac*/ 	.word	0x00009e90
        /*0ab0*/ 	.word	0x00000002
        /*0ab4*/ 	.word	0x00000140
        /*0ab8*/ 	.short	0x010a
        /*0aba*/ 	.byte	0xff
	.zero		1


	//   ....[156]....
        /*0abc*/ 	.word	0x00009ef0
        /*0ac0*/ 	.word	0x00000000
        /*0ac4*/ 	.word	0x00000170
        /*0ac8*/ 	.short	0x010a
        /*0aca*/ 	.byte	0xff
	.zero		1


	//   ....[157]....
        /*0acc*/ 	.word	0x00009f50
        /*0ad0*/ 	.word	0x00000000
        /*0ad4*/ 	.word	0x00000000
        /*0ad8*/ 	.short	0x010a
        /*0ada*/ 	.byte	0xff
	.zero		1


	//   ....[158]....
        /*0adc*/ 	.word	0x00009fb0
        /*0ae0*/ 	.word	0x00000000
        /*0ae4*/ 	.word	0x00000000
        /*0ae8*/ 	.short	0x010a
        /*0aea*/ 	.byte	0xff
	.zero		1


	//   ....[159]....
        /*0aec*/ 	.word	0x0000a010
        /*0af0*/ 	.word	0x00000000
        /*0af4*/ 	.word	0x000001a0
        /*0af8*/ 	.short	0x010a
        /*0afa*/ 	.byte	0xff
	.zero		1


	//   ....[160]....
        /*0afc*/ 	.word	0x0000a060
        /*0b00*/ 	.word	0x00000008
        /*0b04*/ 	.word	0x00000140
        /*0b08*/ 	.short	0x010a
        /*0b0a*/ 	.byte	0xff
	.zero		1


	//   ....[161]....
        /*0b0c*/ 	.word	0x0000a0c0
        /*0b10*/ 	.word	0x00000000
        /*0b14*/ 	.word	0x00000138
        /*0b18*/ 	.short	0x010a
        /*0b1a*/ 	.byte	0xff
	.zero		1


	//   ....[162]....
        /*0b1c*/ 	.word	0x0000a120
        /*0b20*/ 	.word	0x00000000
        /*0b24*/ 	.word	0x00000118
        /*0b28*/ 	.short	0x010a
        /*0b2a*/ 	.byte	0xff
	.zero		1


	//   ....[163]....
        /*0b2c*/ 	.word	0x0000a180
        /*0b30*/ 	.word	0x00000005
        /*0b34*/ 	.word	0x00000118
        /*0b38*/ 	.short	0x010a
        /*0b3a*/ 	.byte	0xff
	.zero		1


	//   ....[164]....
        /*0b3c*/ 	.word	0x0000a1e0
        /*0b40*/ 	.word	0x00000000
        /*0b44*/ 	.word	0x00000000
        /*0b48*/ 	.short	0x010a
        /*0b4a*/ 	.byte	0xff
	.zero		1


	//   ....[165]....
        /*0b4c*/ 	.word	0x0000a240
        /*0b50*/ 	.word	0x00000000
        /*0b54*/ 	.word	0x00000000
        /*0b58*/ 	.short	0x010a
        /*0b5a*/ 	.byte	0xff
	.zero		1


	//   ....[166]....
        /*0b5c*/ 	.word	0x0000a290
        /*0b60*/ 	.word	0x00000000
        /*0b64*/ 	.word	0x00000140
        /*0b68*/ 	.short	0x010a
        /*0b6a*/ 	.byte	0xff
	.zero		1


	//   ....[167]....
        /*0b6c*/ 	.word	0x0000a2e0
        /*0b70*/ 	.word	0x00000000
        /*0b74*/ 	.word	0x00000100
        /*0b78*/ 	.short	0x010a
        /*0b7a*/ 	.byte	0xff
	.zero		1


	//   ....[168]....
        /*0b7c*/ 	.word	0x0000a330
        /*0b80*/ 	.word	0x00000059
        /*0b84*/ 	.word	0x00000160
        /*0b88*/ 	.short	0x010a
        /*0b8a*/ 	.byte	0xff
	.zero		1


	//   ....[169]....
        /*0b8c*/ 	.word	0x0000a380
        /*0b90*/ 	.word	0x00000002
        /*0b94*/ 	.word	0x00000100
        /*0b98*/ 	.short	0x010a
        /*0b9a*/ 	.byte	0xff
	.zero		1


	//----- nvinfo : EIATTR_NUM_MBARRIERS
	.align		4
.L_47:
        /*0b9c*/ 	.byte	0x03, 0x38
        /*0b9e*/ 	.short	0x0035


	//----- nvinfo : EIATTR_EXIT_INSTR_OFFSETS
	.align		4
        /*0ba0*/ 	.byte	0x04, 0x1c
        /*0ba2*/ 	.short	(.L_49 - .L_48)


	//   ....[0]....
.L_48:
        /*0ba4*/ 	.word	0x00003710


	//   ....[1]....
        /*0ba8*/ 	.word	0x00003c00


	//   ....[2]....
        /*0bac*/ 	.word	0x00003c60


	//   ....[3]....
        /*0bb0*/ 	.word	0x000055c0


	//   ....[4]....
        /*0bb4*/ 	.word	0x00006650


	//   ....[5]....
        /*0bb8*/ 	.word	0x00006690


	//   ....[6]....
        /*0bbc*/ 	.word	0x000093b0


	//   ....[7]....
        /*0bc0*/ 	.word	0x00009430


	//   ....[8]....
        /*0bc4*/ 	.word	0x00009460


	//   ....[9]....
        /*0bc8*/ 	.word	0x000094d0


	//----- nvinfo : EIATTR_MAX_THREADS
	.align		4
.L_49:
        /*0bcc*/ 	.byte	0x04, 0x05
        /*0bce*/ 	.short	(.L_51 - .L_50)
.L_50:
        /*0bd0*/ 	.word	0x00000100
        /*0bd4*/ 	.word	0x00000001
        /*0bd8*/ 	.word	0x00000001


	//----- nvinfo : EIATTR_CRS_STACK_SIZE
	.align		4
.L_51:
        /*0bdc*/ 	.byte	0x04, 0x1e
        /*0bde*/ 	.short	(.L_53 - .L_52)
.L_52:
        /*0be0*/ 	.word	0x00000000


	//----- nvinfo : EIATTR_CBANK_PARAM_SIZE
	.align		4
.L_53:
        /*0be4*/ 	.byte	0x03, 0x19
        /*0be6*/ 	.short	0x0c00


	//----- nvinfo : EIATTR_PARAM_CBANK
	.align		4
        /*0be8*/ 	.byte	0x04, 0x0a
        /*0bea*/ 	.short	(.L_55 - .L_54)
	.align		4
.L_54:
        /*0bec*/ 	.word	index@(.nv.constant0._ZN7cutlass13device_kernelINS_4gemm6kernel13GemmUniversalIN4cute5tupleIJiiiiEEENS1_10collective13CollectiveMmaINS1_46MainloopSm100TmaUmmaWarpSpecializedBlockScaledILi16ELi2ELi2ENS5_IJNS4_1CILi4EEENSA_ILi1EEESC_EEEEENS5_IJNSA_ILi256EEENSA_ILi64EEENSA_ILi128EEEEEENS5_IJNS_12float_e2m1_tENS_13float_ue4m3_tEEEENS5_IJNS5_IJlSC_lEEENS4_6LayoutINS5_IJNS5_IJNS5_IJNSA_ILi32EEESB_EEEiEEENS5_IJNS5_IJNSA_ILi16EEESB_EEEiEEENS5_IJSC_iEEEEEENS5_IJST_NS5_IJNS5_IJNSA_ILi0EEESC_EEENSA_ILi512EEEEEENS5_IJSW_iEEEEEEEEEEESL_S13_NS4_8TiledMMAINS4_8MMA_AtomIJNS4_23SM100_MMA_MXF4_2x1SM_SSISJ_SJ_fSK_Li256ELi64ELi16ELNS4_4UMMA5MajorE0ELS18_0ELNS17_7ScaleInE0ELS19_0EEEEEENSN_INS5_IJSC_SC_SC_EEENS5_IJSW_SW_SW_EEEEENS5_IJNS4_10UnderscoreES1F_S1F_EEEEENS5_IJNS4_18SM100_TMA_2SM_LOADES1I_EEENS5_IJNS4_14ComposedLayoutINS4_7SwizzleILi2ELi4ELi3EEENS4_18smem_ptr_flag_bitsILi4EEENSN_INS5_IJNSA_ILi8EEESH_EEENS5_IJSH_SC_EEEEEEENSN_INS5_IJNS5_IJNS5_IJSP_SC_EEESS_EEESC_NS5_IJSC_NSA_ILi2EEEEEEEEENS5_IJNS5_IJNS5_IJSS_SY_EEESX_EEESW_NS5_IJSB_SY_EEEEEEEEEEEvNS4_8identityENS5_IJNS4_28SM100_TMA_2SM_LOAD_MULTICASTES26_EEES24_vS25_EENS_8epilogue10collective18CollectiveEpilogueINS29_23Sm100TmaWarpSpecializedILi3ELi2ELi32ELb1ELb0EEEJNS5_IJSH_SG_SH_EEENS5_IJNSN_ISH_SC_EENSN_ISO_SC_EEEEENS_10bfloat16_tESM_S2I_SM_NS29_6fusion15FusionCallbacksIS2D_NS2J_17LinearCombinationIS2I_fS2I_fLNS_15FloatRoundStyleE2EEES2E_S2H_JEEENS4_5SM1004TMEM4LOAD26SM100_TMEM_LOAD_32dp32b32xENS4_13SM90_TMA_LOADENS1K_IS1M_NS1N_ILi16EEENSN_INS5_IJS1P_SO_EEENS5_IJSO_SC_EEEEEEENS4_39AutoVectorizingCopyWithAssumedAlignmentILi128EEENS4_14SM90_TMA_STOREES2Y_S30_S30_EEEvvEEEEvNT_6ParamsE)
        /*0bf0*/ 	.short	0x0380
        /*0bf2*/ 	.short	0x0c00


	//----- nvinfo : EIATTR_SW_WAR
	.align		4
.L_55:
        /*0bf4*/ 	.byte	0x04, 0x36
        /*0bf6*/ 	.short	(.L_57 - .L_56)
.L_56:
        /*0bf8*/ 	.word	0x00000008
.L_57:


//--------------------- .nv.callgraph             --------------------------
	.section	.nv.callgraph,"",@"SHT_CUDA_CALLGRAPH"
	.align	4
	.sectionentsize	8
	.align		4
        /*0000*/ 	.word	0x00000000
	.align		4
        /*0004*/ 	.word	0xffffffff
	.align		4
        /*0008*/ 	.word	index@(_ZN7cutlass13device_kernelINS_4gemm6kernel13GemmUniversalIN4cute5tupleIJiiiiEEENS1_10collective13CollectiveMmaINS1_46MainloopSm100TmaUmmaWarpSpecializedBlockScaledILi16ELi2ELi2ENS5_IJNS4_1CILi4EEENSA_ILi1EEESC_EEEEENS5_IJNSA_ILi256EEENSA_ILi64EEENSA_ILi128EEEEEENS5_IJNS_12float_e2m1_tENS_13float_ue4m3_tEEEENS5_IJNS5_IJlSC_lEEENS4_6LayoutINS5_IJNS5_IJNS5_IJNSA_ILi32EEESB_EEEiEEENS5_IJNS5_IJNSA_ILi16EEESB_EEEiEEENS5_IJSC_iEEEEEENS5_IJST_NS5_IJNS5_IJNSA_ILi0EEESC_EEENSA_ILi512EEEEEENS5_IJSW_iEEEEEEEEEEESL_S13_NS4_8TiledMMAINS4_8MMA_AtomIJNS4_23SM100_MMA_MXF4_2x1SM_SSISJ_SJ_fSK_Li256ELi64ELi16ELNS4_4UMMA5MajorE0ELS18_0ELNS17_7ScaleInE0ELS19_0EEEEEENSN_INS5_IJSC_SC_SC_EEENS5_IJSW_SW_SW_EEEEENS5_IJNS4_10UnderscoreES1F_S1F_EEEEENS5_IJNS4_18SM100_TMA_2SM_LOADES1I_EEENS5_IJNS4_14ComposedLayoutINS4_7SwizzleILi2ELi4ELi3EEENS4_18smem_ptr_flag_bitsILi4EEENSN_INS5_IJNSA_ILi8EEESH_EEENS5_IJSH_SC_EEEEEEENSN_INS5_IJNS5_IJNS5_IJSP_SC_EEESS_EEESC_NS5_IJSC_NSA_ILi2EEEEEEEEENS5_IJNS5_IJNS5_IJSS_SY_EEESX_EEESW_NS5_IJSB_SY_EEEEEEEEEEEvNS4_8identityENS5_IJNS4_28SM100_TMA_2SM_LOAD_MULTICASTES26_EEES24_vS25_EENS_8epilogue10collective18CollectiveEpilogueINS29_23Sm100TmaWarpSpecializedILi3ELi2ELi32ELb1ELb0EEEJNS5_IJSH_SG_SH_EEENS5_IJNSN_ISH_SC_EENSN_ISO_SC_EEEEENS_10bfloat16_tESM_S2I_SM_NS29_6fusion15FusionCallbacksIS2D_NS2J_17LinearCombinationIS2I_fS2I_fLNS_15FloatRoundStyleE2EEES2E_S2H_JEEENS4_5SM1004TMEM4LOAD26SM100_TMEM_LOAD_32dp32b32xENS4_13SM90_TMA_LOADENS1K_IS1M_NS1N_ILi16EEENSN_INS5_IJS1P_SO_EEENS5_IJSO_SC_EEEEEEENS4_39AutoVectorizingCopyWithAssumedAlignmentILi128EEENS4_14SM90_TMA_STOREES2Y_S30_S30_EEEvvEEEEvNT_6ParamsE)
	.align		4
        /*000c*/ 	.word	index@(__assertfail)
	.align		4
        /*0010*/ 	.word	0x00000000
	.align		4
        /*0014*/ 	.word	0xfffffffe
	.align		4
        /*0018*/ 	.word	0x00000000
	.align		4
        /*001c*/ 	.word	0xfffffffd
	.align		4
        /*0020*/ 	.word	0x00000000
	.align		4
        /*0024*/ 	.word	0xfffffffc


//--------------------- .nv.constant4             --------------------------
	.section	.nv.constant4,"a",@progbits
	.align	8
	.align		8
.nv.constant4:
        /*0000*/ 	.dword	__assertfail
	.align		8
        /*0008*/ 	.dword	__unnamed_1
	.align		8
        /*0010*/ 	.dword	__unnamed_2
	.align		8
        /*0018*/ 	.dword	_ZN40_INTERNAL_e344da23_4_k_cu_63475c35_238654cuda3std3__45__cpo5beginE
	.align		8
        /*0020*/ 	.dword	_ZN40_INTERNAL_e344da23_4_k_cu_63475c35_238654cuda3std3__45__cpo3endE
	.align		8
        /*0028*/ 	.dword	_ZN40_INTERNAL_e344da23_4_k_cu_63475c35_238654cuda3std3__45__cpo6cbeginE
	.align		8
        /*0030*/ 	.dword	_ZN40_INTERNAL_e344da23_4_k_cu_63475c35_238654cuda3std3__45__cpo4cendE
	.align		8
        /*0038*/ 	.dword	_ZN40_INTERNAL_e344da23_4_k_cu_63475c35_238654cuda3std3__442_GLOBAL__N__e344da23_4_k_cu_63475c35_238656ignoreE
	.align		8
        /*0040*/ 	.dword	_ZN40_INTERNAL_e344da23_4_k_cu_63475c35_238654cuda3std3__419piecewise_constructE
	.align		8
        /*0048*/ 	.dword	_ZN40_INTERNAL_e344da23_4_k_cu_63475c35_238654cuda3std3__48in_placeE
	.align		8
        /*0050*/ 	.dword	_ZN40_INTERNAL_e344da23_4_k_cu_63475c35_238654cuda3std6ranges3__45__cpo4swapE
	.align		8
        /*0058*/ 	.dword	_ZN40_INTERNAL_e344da23_4_k_cu_63475c35_238654cuda3std6ranges3__45__cpo9iter_moveE
	.align		8
        /*0060*/ 	.dword	_ZN40_INTERNAL_e344da23_4_k_cu_63475c35_238654cute7productE
	.align		8
        /*0068*/ 	.dword	_ZN40_INTERNAL_e344da23_4_k_cu_63475c35_238654cute1_E
	.align		8
        /*0070*/ 	.dword	$str$25
	.align		8
        /*0078*/ 	.dword	$str$26
	.align		8
        /*0080*/ 	.dword	$str$29
	.align		8
        /*0088*/ 	.dword	$str$30


//--------------------- .text._ZN7cutlass13device_kernelINS_4gemm6kernel13GemmUniversalIN4cute5tupleIJiiiiEEENS1_10collective13CollectiveMmaINS1_46MainloopSm100TmaUmmaWarpSpecializedBlockScaledILi16ELi2ELi2ENS5_IJNS4_1CILi4EEENSA_ILi1EEESC_EEEEENS5_IJNSA_ILi256EEENSA_ILi64EEENSA_ILi128EEEEEENS5_IJNS_12float_e2m1_tENS_13float_ue4m3_tEEEENS5_IJNS5_IJlSC_lEEENS4_6LayoutINS5_IJNS5_IJNS5_IJNSA_ILi32EEESB_EEEiEEENS5_IJNS5_IJNSA_ILi16EEESB_EEEiEEENS5_IJSC_iEEEEEENS5_IJST_NS5_IJNS5_IJNSA_ILi0EEESC_EEENSA_ILi512EEEEEENS5_IJSW_iEEEEEEEEEEESL_S13_NS4_8TiledMMAINS4_8MMA_AtomIJNS4_23SM100_MMA_MXF4_2x1SM_SSISJ_SJ_fSK_Li256ELi64ELi16ELNS4_4UMMA5MajorE0ELS18_0ELNS17_7ScaleInE0ELS19_0EEEEEENSN_INS5_IJSC_SC_SC_EEENS5_IJSW_SW_SW_EEEEENS5_IJNS4_10UnderscoreES1F_S1F_EEEEENS5_IJNS4_18SM100_TMA_2SM_LOADES1I_EEENS5_IJNS4_14ComposedLayoutINS4_7SwizzleILi2ELi4ELi3EEENS4_18smem_ptr_flag_bitsILi4EEENSN_INS5_IJNSA_ILi8EEESH_EEENS5_IJSH_SC_EEEEEEENSN_INS5_IJNS5_IJNS5_IJSP_SC_EEESS_EEESC_NS5_IJSC_NSA_ILi2EEEEEEEEENS5_IJNS5_IJNS5_IJSS_SY_EEESX_EEESW_NS5_IJSB_SY_EEEEEEEEEEEvNS4_8identityENS5_IJNS4_28SM100_TMA_2SM_LOAD_MULTICASTES26_EEES24_vS25_EENS_8epilogue10collective18CollectiveEpilogueINS29_23Sm100TmaWarpSpecializedILi3ELi2ELi32ELb1ELb0EEEJNS5_IJSH_SG_SH_EEENS5_IJNSN_ISH_SC_EENSN_ISO_SC_EEEEENS_10bfloat16_tESM_S2I_SM_NS29_6fusion15FusionCallbacksIS2D_NS2J_17LinearCombinationIS2I_fS2I_fLNS_15FloatRoundStyleE2EEES2E_S2H_JEEENS4_5SM1004TMEM4LOAD26SM100_TMEM_LOAD_32dp32b32xENS4_13SM90_TMA_LOADENS1K_IS1M_NS1N_ILi16EEENSN_INS5_IJS1P_SO_EEENS5_IJSO_SC_EEEEEEENS4_39AutoVectorizingCopyWithAssumedAlignmentILi128EEENS4_14SM90_TMA_STOREES2Y_S30_S30_EEEvvEEEEvNT_6ParamsE --------------------------
	.section	.text._ZN7cutlass13device_kernelINS_4gemm6kernel13GemmUniversalIN4cute5tupleIJiiiiEEENS1_10collective13CollectiveMmaINS1_46MainloopSm100TmaUmmaWarpSpecializedBlockScaledILi16ELi2ELi2ENS5_IJNS4_1CILi4EEENSA_ILi1EEESC_EEEEENS5_IJNSA_ILi256EEENSA_ILi64EEENSA_ILi128EEEEEENS5_IJNS_12float_e2m1_tENS_13float_ue4m3_tEEEENS5_IJNS5_IJlSC_lEEENS4_6LayoutINS5_IJNS5_IJNS5_IJNSA_ILi32EEESB_EEEiEEENS5_IJNS5_IJNSA_ILi16EEESB_EEEiEEENS5_IJSC_iEEEEEENS5_IJST_NS5_IJNS5_IJNSA_ILi0EEESC_EEENSA_ILi512EEEEEENS5_IJSW_iEEEEEEEEEEESL_S13_NS4_8TiledMMAINS4_8MMA_AtomIJNS4_23SM100_MMA_MXF4_2x1SM_SSISJ_SJ_fSK_Li256ELi64ELi16ELNS4_4UMMA5MajorE0ELS18_0ELNS17_7ScaleInE0ELS19_0EEEEEENSN_INS5_IJSC_SC_SC_EEENS5_IJSW_SW_SW_EEEEENS5_IJNS4_10UnderscoreES1F_S1F_EEEEENS5_IJNS4_18SM100_TMA_2SM_LOADES1I_EEENS5_IJNS4_14ComposedLayoutINS4_7SwizzleILi2ELi4ELi3EEENS4_18smem_ptr_flag_bitsILi4EEENSN_INS5_IJNSA_ILi8EEESH_EEENS5_IJSH_SC_EEEEEEENSN_INS5_IJNS5_IJNS5_IJSP_SC_EEESS_EEESC_NS5_IJSC_NSA_ILi2EEEEEEEEENS5_IJNS5_IJNS5_IJSS_SY_EEESX_EEESW_NS5_IJSB_SY_EEEEEEEEEEEvNS4_8identityENS5_IJNS4_28SM100_TMA_2SM_LOAD_MULTICASTES26_EEES24_vS25_EENS_8epilogue10collective18CollectiveEpilogueINS29_23Sm100TmaWarpSpecializedILi3ELi2ELi32ELb1ELb0EEEJNS5_IJSH_SG_SH_EEENS5_IJNSN_ISH_SC_EENSN_ISO_SC_EEEEENS_10bfloat16_tESM_S2I_SM_NS29_6fusion15FusionCallbacksIS2D_NS2J_17LinearCombinationIS2I_fS2I_fLNS_15FloatRoundStyleE2EEES2E_S2H_JEEENS4_5SM1004TMEM4LOAD26SM100_TMEM_LOAD_32dp32b32xENS4_13SM90_TMA_LOADENS1K_IS1M_NS1N_ILi16EEENSN_INS5_IJS1P_SO_EEENS5_IJSO_SC_EEEEEEENS4_39AutoVectorizingCopyWithAssumedAlignmentILi128EEENS4_14SM90_TMA_STOREES2Y_S30_S30_EEEvvEEEEvNT_6ParamsE,"ax",@progbits
	.align	128
.text._ZN7cutlass13device_kernelINS_4gemm6kernel13GemmUniversalIN4cute5tupleIJiiiiEEENS1_10collective13CollectiveMmaINS1_46MainloopSm100TmaUmmaWarpSpecializedBlockScaledILi16ELi2ELi2ENS5_IJNS4_1CILi4EEENSA_ILi1EEESC_EEEEENS5_IJNSA_ILi256EEENSA_ILi64EEENSA_ILi128EEEEEENS5_IJNS_12float_e2m1_tENS_13float_ue4m3_tEEEENS5_IJNS5_IJlSC_lEEENS4_6LayoutINS5_IJNS5_IJNS5_IJNSA_ILi32EEESB_EEEiEEENS5_IJNS5_IJNSA_ILi16EEESB_EEEiEEENS5_IJSC_iEEEEEENS5_IJST_NS5_IJNS5_IJNSA_ILi0EEESC_EEENSA_ILi512EEEEEENS5_IJSW_iEEEEEEEEEEESL_S13_NS4_8TiledMMAINS4_8MMA_AtomIJNS4_23SM100_MMA_MXF4_2x1SM_SSISJ_SJ_fSK_Li256ELi64ELi16ELNS4_4UMMA5MajorE0ELS18_0ELNS17_7ScaleInE0ELS19_0EEEEEENSN_INS5_IJSC_SC_SC_EEENS5_IJSW_SW_SW_EEEEENS5_IJNS4_10UnderscoreES1F_S1F_EEEEENS5_IJNS4_18SM100_TMA_2SM_LOADES1I_EEENS5_IJNS4_14ComposedLayoutINS4_7SwizzleILi2ELi4ELi3EEENS4_18smem_ptr_flag_bitsILi4EEENSN_INS5_IJNSA_ILi8EEESH_EEENS5_IJSH_SC_EEEEEEENSN_INS5_IJNS5_IJNS5_IJSP_SC_EEESS_EEESC_NS5_IJSC_NSA_ILi2EEEEEEEEENS5_IJNS5_IJNS5_IJSS_SY_EEESX_EEESW_NS5_IJSB_SY_EEEEEEEEEEEvNS4_8identityENS5_IJNS4_28SM100_TMA_2SM_LOAD_MULTICASTES26_EEES24_vS25_EENS_8epilogue10collective18CollectiveEpilogueINS29_23Sm100TmaWarpSpecializedILi3ELi2ELi32ELb1ELb0EEEJNS5_IJSH_SG_SH_EEENS5_IJNSN_ISH_SC_EENSN_ISO_SC_EEEEENS_10bfloat16_tESM_S2I_SM_NS29_6fusion15FusionCallbacksIS2D_NS2J_17LinearCombinationIS2I_fS2I_fLNS_15FloatRoundStyleE2EEES2E_S2H_JEEENS4_5SM1004TMEM4LOAD26SM100_TMEM_LOAD_32dp32b32xENS4_13SM90_TMA_LOADENS1K_IS1M_NS1N_ILi16EEENSN_INS5_IJS1P_SO_EEENS5_IJSO_SC_EEEEEEENS4_39AutoVectorizingCopyWithAssumedAlignmentILi128EEENS4_14SM90_TMA_STOREES2Y_S30_S30_EEEvvEEEEvNT_6ParamsE:
        .type           _ZN7cutlass13device_kernelINS_4gemm6kernel13GemmUniversalIN4cute5tupleIJiiiiEEENS1_10collective13CollectiveMmaINS1_46MainloopSm100TmaUmmaWarpSpecializedBlockScaledILi16ELi2ELi2ENS5_IJNS4_1CILi4EEENSA_ILi1EEESC_EEEEENS5_IJNSA_ILi256EEENSA_ILi64EEENSA_ILi128EEEEEENS5_IJNS_12float_e2m1_tENS_13float_ue4m3_tEEEENS5_IJNS5_IJlSC_lEEENS4_6LayoutINS5_IJNS5_IJNS5_IJNSA_ILi32EEESB_EEEiEEENS5_IJNS5_IJNSA_ILi16EEESB_EEEiEEENS5_IJSC_iEEEEEENS5_IJST_NS5_IJNS5_IJNSA_ILi0EEESC_EEENSA_ILi512EEEEEENS5_IJSW_iEEEEEEEEEEESL_S13_NS4_8TiledMMAINS4_8MMA_AtomIJNS4_23SM100_MMA_MXF4_2x1SM_SSISJ_SJ_fSK_Li256ELi64ELi16ELNS4_4UMMA5MajorE0ELS18_0ELNS17_7ScaleInE0ELS19_0EEEEEENSN_INS5_IJSC_SC_SC_EEENS5_IJSW_SW_SW_EEEEENS5_IJNS4_10UnderscoreES1F_S1F_EEEEENS5_IJNS4_18SM100_TMA_2SM_LOADES1I_EEENS5_IJNS4_14ComposedLayoutINS4_7SwizzleILi2ELi4ELi3EEENS4_18smem_ptr_flag_bitsILi4EEENSN_INS5_IJNSA_ILi8EEESH_EEENS5_IJSH_SC_EEEEEEENSN_INS5_IJNS5_IJNS5_IJSP_SC_EEESS_EEESC_NS5_IJSC_NSA_ILi2EEEEEEEEENS5_IJNS5_IJNS5_IJSS_SY_EEESX_EEESW_NS5_IJSB_SY_EEEEEEEEEEEvNS4_8identityENS5_IJNS4_28SM100_TMA_2SM_LOAD_MULTICASTES26_EEES24_vS25_EENS_8epilogue10collective18CollectiveEpilogueINS29_23Sm100TmaWarpSpecializedILi3ELi2ELi32ELb1ELb0EEEJNS5_IJSH_SG_SH_EEENS5_IJNSN_ISH_SC_EENSN_ISO_SC_EEEEENS_10bfloat16_tESM_S2I_SM_NS29_6fusion15FusionCallbacksIS2D_NS2J_17LinearCombinationIS2I_fS2I_fLNS_15FloatRoundStyleE2EEES2E_S2H_JEEENS4_5SM1004TMEM4LOAD26SM100_TMEM_LOAD_32dp32b32xENS4_13SM90_TMA_LOADENS1K_IS1M_NS1N_ILi16EEENSN_INS5_IJS1P_SO_EEENS5_IJSO_SC_EEEEEEENS4_39AutoVectorizingCopyWithAssumedAlignmentILi128EEENS4_14SM90_TMA_STOREES2Y_S30_S30_EEEvvEEEEvNT_6ParamsE,@function
        .size           _ZN7cutlass13device_kernelINS_4gemm6kernel13GemmUniversalIN4cute5tupleIJiiiiEEENS1_10collective13CollectiveMmaINS1_46MainloopSm100TmaUmmaWarpSpecializedBlockScaledILi16ELi2ELi2ENS5_IJNS4_1CILi4EEENSA_ILi1EEESC_EEEEENS5_IJNSA_ILi256EEENSA_ILi64EEENSA_ILi128EEEEEENS5_IJNS_12float_e2m1_tENS_13float_ue4m3_tEEEENS5_IJNS5_IJlSC_lEEENS4_6LayoutINS5_IJNS5_IJNS5_IJNSA_ILi32EEESB_EEEiEEENS5_IJNS5_IJNSA_ILi16EEESB_EEEiEEENS5_IJSC_iEEEEEENS5_IJST_NS5_IJNS5_IJNSA_ILi0EEESC_EEENSA_ILi512EEEEEENS5_IJSW_iEEEEEEEEEEESL_S13_NS4_8TiledMMAINS4_8MMA_AtomIJNS4_23SM100_MMA_MXF4_2x1SM_SSISJ_SJ_fSK_Li256ELi64ELi16ELNS4_4UMMA5MajorE0ELS18_0ELNS17_7ScaleInE0ELS19_0EEEEEENSN_INS5_IJSC_SC_SC_EEENS5_IJSW_SW_SW_EEEEENS5_IJNS4_10UnderscoreES1F_S1F_EEEEENS5_IJNS4_18SM100_TMA_2SM_LOADES1I_EEENS5_IJNS4_14ComposedLayoutINS4_7SwizzleILi2ELi4ELi3EEENS4_18smem_ptr_flag_bitsILi4EEENSN_INS5_IJNSA_ILi8EEESH_EEENS5_IJSH_SC_EEEEEEENSN_INS5_IJNS5_IJNS5_IJSP_SC_EEESS_EEESC_NS5_IJSC_NSA_ILi2EEEEEEEEENS5_IJNS5_IJNS5_IJSS_SY_EEESX_EEESW_NS5_IJSB_SY_EEEEEEEEEEEvNS4_8identityENS5_IJNS4_28SM100_TMA_2SM_LOAD_MULTICASTES26_EEES24_vS25_EENS_8epilogue10collective18CollectiveEpilogueINS29_23Sm100TmaWarpSpecializedILi3ELi2ELi32ELb1ELb0EEEJNS5_IJSH_SG_SH_EEENS5_IJNSN_ISH_SC_EENSN_ISO_SC_EEEEENS_10bfloat16_tESM_S2I_SM_NS29_6fusion15FusionCallbacksIS2D_NS2J_17LinearCombinationIS2I_fS2I_fLNS_15FloatRoundStyleE2EEES2E_S2H_JEEENS4_5SM1004TMEM4LOAD26SM100_TMEM_LOAD_32dp32b32xENS4_13SM90_TMA_LOADENS1K_IS1M_NS1N_ILi16EEENSN_INS5_IJS1P_SO_EEENS5_IJSO_SC_EEEEEEENS4_39AutoVectorizingCopyWithAssumedAlignmentILi128EEENS4_14SM90_TMA_STOREES2Y_S30_S30_EEEvvEEEEvNT_6ParamsE,(.L_x_212 - _ZN7cutlass13device_kernelINS_4gemm6kernel13GemmUniversalIN4cute5tupleIJiiiiEEENS1_10collective13CollectiveMmaINS1_46MainloopSm100TmaUmmaWarpSpecializedBlockScaledILi16ELi2ELi2ENS5_IJNS4_1CILi4EEENSA_ILi1EEESC_EEEEENS5_IJNSA_ILi256EEENSA_ILi64EEENSA_ILi128EEEEEENS5_IJNS_12float_e2m1_tENS_13float_ue4m3_tEEEENS5_IJNS5_IJlSC_lEEENS4_6LayoutINS5_IJNS5_IJNS5_IJNSA_ILi32EEESB_EEEiEEENS5_IJNS5_IJNSA_ILi16EEESB_EEEiEEENS5_IJSC_iEEEEEENS5_IJST_NS5_IJNS5_IJNSA_ILi0EEESC_EEENSA_ILi512EEEEEENS5_IJSW_iEEEEEEEEEEESL_S13_NS4_8TiledMMAINS4_8MMA_AtomIJNS4_23SM100_MMA_MXF4_2x1SM_SSISJ_SJ_fSK_Li256ELi64ELi16ELNS4_4UMMA5MajorE0ELS18_0ELNS17_7ScaleInE0ELS19_0EEEEEENSN_INS5_IJSC_SC_SC_EEENS5_IJSW_SW_SW_EEEEENS5_IJNS4_10UnderscoreES1F_S1F_EEEEENS5_IJNS4_18SM100_TMA_2SM_LOADES1I_EEENS5_IJNS4_14ComposedLayoutINS4_7SwizzleILi2ELi4ELi3EEENS4_18smem_ptr_flag_bitsILi4EEENSN_INS5_IJNSA_ILi8EEESH_EEENS5_IJSH_SC_EEEEEEENSN_INS5_IJNS5_IJNS5_IJSP_SC_EEESS_EEESC_NS5_IJSC_NSA_ILi2EEEEEEEEENS5_IJNS5_IJNS5_IJSS_SY_EEESX_EEESW_NS5_IJSB_SY_EEEEEEEEEEEvNS4_8identityENS5_IJNS4_28SM100_TMA_2SM_LOAD_MULTICASTES26_EEES24_vS25_EENS_8epilogue10collective18CollectiveEpilogueINS29_23Sm100TmaWarpSpecializedILi3ELi2ELi32ELb1ELb0EEEJNS5_IJSH_SG_SH_EEENS5_IJNSN_ISH_SC_EENSN_ISO_SC_EEEEENS_10bfloat16_tESM_S2I_SM_NS29_6fusion15FusionCallbacksIS2D_NS2J_17LinearCombinationIS2I_fS2I_fLNS_15FloatRoundStyleE2EEES2E_S2H_JEEENS4_5SM1004TMEM4LOAD26SM100_TMEM_LOAD_32dp32b32xENS4_13SM90_TMA_LOADENS1K_IS1M_NS1N_ILi16EEENSN_INS5_IJS1P_SO_EEENS5_IJSO_SC_EEEEEEENS4_39AutoVectorizingCopyWithAssumedAlignmentILi128EEENS4_14SM90_TMA_STOREES2Y_S30_S30_EEEvvEEEEvNT_6ParamsE)
        .other          _ZN7cutlass13device_kernelINS_4gemm6kernel13GemmUniversalIN4cute5tupleIJiiiiEEENS1_10collective13CollectiveMmaINS1_46MainloopSm100TmaUmmaWarpSpecializedBlockScaledILi16ELi2ELi2ENS5_IJNS4_1CILi4EEENSA_ILi1EEESC_EEEEENS5_IJNSA_ILi256EEENSA_ILi64EEENSA_ILi128EEEEEENS5_IJNS_12float_e2m1_tENS_13float_ue4m3_tEEEENS5_IJNS5_IJlSC_lEEENS4_6LayoutINS5_IJNS5_IJNS5_IJNSA_ILi32EEESB_EEEiEEENS5_IJNS5_IJNSA_ILi16EEESB_EEEiEEENS5_IJSC_iEEEEEENS5_IJST_NS5_IJNS5_IJNSA_ILi0EEESC_EEENSA_ILi512EEEEEENS5_IJSW_iEEEEEEEEEEESL_S13_NS4_8TiledMMAINS4_8MMA_AtomIJNS4_23SM100_MMA_MXF4_2x1SM_SSISJ_SJ_fSK_Li256ELi64ELi16ELNS4_4UMMA5MajorE0ELS18_0ELNS17_7ScaleInE0ELS19_0EEEEEENSN_INS5_IJSC_SC_SC_EEENS5_IJSW_SW_SW_EEEEENS5_IJNS4_10UnderscoreES1F_S1F_EEEEENS5_IJNS4_18SM100_TMA_2SM_LOADES1I_EEENS5_IJNS4_14ComposedLayoutINS4_7SwizzleILi2ELi4ELi3EEENS4_18smem_ptr_flag_bitsILi4EEENSN_INS5_IJNSA_ILi8EEESH_EEENS5_IJSH_SC_EEEEEEENSN_INS5_IJNS5_IJNS5_IJSP_SC_EEESS_EEESC_NS5_IJSC_NSA_ILi2EEEEEEEEENS5_IJNS5_IJNS5_IJSS_SY_EEESX_EEESW_NS5_IJSB_SY_EEEEEEEEEEEvNS4_8identityENS5_IJNS4_28SM100_TMA_2SM_LOAD_MULTICASTES26_EEES24_vS25_EENS_8epilogue10collective18CollectiveEpilogueINS29_23Sm100TmaWarpSpecializedILi3ELi2ELi32ELb1ELb0EEEJNS5_IJSH_SG_SH_EEENS5_IJNSN_ISH_SC_EENSN_ISO_SC_EEEEENS_10bfloat16_tESM_S2I_SM_NS29_6fusion15FusionCallbacksIS2D_NS2J_17LinearCombinationIS2I_fS2I_fLNS_15FloatRoundStyleE2EEES2E_S2H_JEEENS4_5SM1004TMEM4LOAD26SM100_TMEM_LOAD_32dp32b32xENS4_13SM90_TMA_LOADENS1K_IS1M_NS1N_ILi16EEENSN_INS5_IJS1P_SO_EEENS5_IJSO_SC_EEEEEEENS4_39AutoVectorizingCopyWithAssumedAlignmentILi128EEENS4_14SM90_TMA_STOREES2Y_S30_S30_EEEvvEEEEvNT_6ParamsE,@"STO_CUDA_ENTRY STV_DEFAULT"
_ZN7cutlass13device_kernelINS_4gemm6kernel13GemmUniversalIN4cute5tupleIJiiiiEEENS1_10collective13CollectiveMmaINS1_46MainloopSm100TmaUmmaWarpSpecializedBlockScaledILi16ELi2ELi2ENS5_IJNS4_1CILi4EEENSA_ILi1EEESC_EEEEENS5_IJNSA_ILi256EEENSA_ILi64EEENSA_ILi128EEEEEENS5_IJNS_12float_e2m1_tENS_13float_ue4m3_tEEEENS5_IJNS5_IJlSC_lEEENS4_6LayoutINS5_IJNS5_IJNS5_IJNSA_ILi32EEESB_EEEiEEENS5_IJNS5_IJNSA_ILi16EEESB_EEEiEEENS5_IJSC_iEEEEEENS5_IJST_NS5_IJNS5_IJNSA_ILi0EEESC_EEENSA_ILi512EEEEEENS5_IJSW_iEEEEEEEEEEESL_S13_NS4_8TiledMMAINS4_8MMA_AtomIJNS4_23SM100_MMA_MXF4_2x1SM_SSISJ_SJ_fSK_Li256ELi64ELi16ELNS4_4UMMA5MajorE0ELS18_0ELNS17_7ScaleInE0ELS19_0EEEEEENSN_INS5_IJSC_SC_SC_EEENS5_IJSW_SW_SW_EEEEENS5_IJNS4_10UnderscoreES1F_S1F_EEEEENS5_IJNS4_18SM100_TMA_2SM_LOADES1I_EEENS5_IJNS4_14ComposedLayoutINS4_7SwizzleILi2ELi4ELi3EEENS4_18smem_ptr_flag_bitsILi4EEENSN_INS5_IJNSA_ILi8EEESH_EEENS5_IJSH_SC_EEEEEEENSN_INS5_IJNS5_IJNS5_IJSP_SC_EEESS_EEESC_NS5_IJSC_NSA_ILi2EEEEEEEEENS5_IJNS5_IJNS5_IJSS_SY_EEESX_EEESW_NS5_IJSB_SY_EEEEEEEEEEEvNS4_8identityENS5_IJNS4_28SM100_TMA_2SM_LOAD_MULTICASTES26_EEES24_vS25_EENS_8epilogue10collective18CollectiveEpilogueINS29_23Sm100TmaWarpSpecializedILi3ELi2ELi32ELb1ELb0EEEJNS5_IJSH_SG_SH_EEENS5_IJNSN_ISH_SC_EENSN_ISO_SC_EEEEENS_10bfloat16_tESM_S2I_SM_NS29_6fusion15FusionCallbacksIS2D_NS2J_17LinearCombinationIS2I_fS2I_fLNS_15FloatRoundStyleE2EEES2E_S2H_JEEENS4_5SM1004TMEM4LOAD26SM100_TMEM_LOAD_32dp32b32xENS4_13SM90_TMA_LOADENS1K_IS1M_NS1N_ILi16EEENSN_INS5_IJS1P_SO_EEENS5_IJSO_SC_EEEEEEENS4_39AutoVectorizingCopyWithAssumedAlignmentILi128EEENS4_14SM90_TMA_STOREES2Y_S30_S30_EEEvvEEEEvNT_6ParamsE:
[----:B------:R-:W1:Y:S01]  /*0000*/  LDC R1, c[0x0][0x37c] ;  /* 0x0000df00ff017b82 */ /* 0x000e620000000800 */
[----:B------:R-:W2:Y:S01]  /*0010*/  S2R R92, SR_TID.X ;  /* 0x00000000005c7919 */ /* 0x000ea20000002100 */
[----:B------:R-:W3:Y:S06]  /*0020*/  LDCU.64 UR12, c[0x0][0xc90] ;  /* 0x00019200ff0c77ac */ /* 0x000eec0008000a00 */
[----:B------:R-:W4:Y:S01]  /*0030*/  S2UR UR55, SR_CgaCtaId ;  /* 0x00000000003779c3 */ /* 0x000f220000008800 */
[----:B------:R-:W-:Y:S02]  /*0040*/  PRMT R84, RZ, 0x7610, R84 ;  /* 0x00007610ff547816 */ /* 0x000fe40000000054 */
[----:B------:R-:W-:Y:S01]  /*0050*/  ELECT P1, URZ, PT ;  /* 0x0000000000ff782f */ /* 0x000fe20003820000 */
[----:B---3--:R-:W-:-:S04]  /*0060*/  UISETP.NE.U32.AND UP0, UPT, UR12, URZ, UPT ;  /* 0x000000ff0c00728c */ /* 0x008fc8000bf05070 */
[----:B------:R-:W-:Y:S02]  /*0070*/  UISETP.NE.AND.EX UP0, UPT, UR13, URZ, UPT, UP0 ;  /* 0x000000ff0d00728c */ /* 0x000fe4000bf05300 */
[----:B----4-:R-:W-:Y:S02]  /*0080*/  ULOP3.LUT UR56, UR55, 0x1, URZ, 0xc0, !UPT ;  /* 0x0000000137387892 */ /* 0x010fe4000f8ec0ff */
[----:B------:R-:W-:Y:S01]  /*0090*/  ULOP3.LUT UR57, UR55, 0x1, URZ, 0x3c, !UPT ;  /* 0x0000000137397892 */ /* 0x000fe2000f8e3cff */
[----:B--2---:R-:W-:-:S05]  /*00a0*/  SHF.R.U32.HI R85, RZ, 0x5, R92 ;  /* 0x00000005ff557819 */ /* 0x004fca000001165c */
[----:B------:R-:W2:Y:S02]  /*00b0*/  SHFL.IDX PT, R0, R85, RZ, 0x1f ;  /* 0x00001fff55007589 */ /* 0x000ea400000e0000 */
[----:B--2---:R-:W-:Y:S01]  /*00c0*/  R2UR UR18, R0 ;  /* 0x00000000001272ca */ /* 0x004fe200000e0000 */
[----:B-1----:R-:W-:-:S14]  /*00d0*/  BRA.U UP0, `(.L_x_0) ;  /* 0x0000000100307547 */ /* 0x002fdc000b800000 */
[----:B------:R-:W1:Y:S02]  /*00e0*/  LDCU.64 UR4, c[0x0][0xc88] ;  /* 0x00019100ff0477ac */ /* 0x000e640008000a00 */
[----:B-1----:R-:W-:-:S04]  /*00f0*/  UISETP.NE.U32.AND UP0, UPT, UR4, URZ, UPT ;  /* 0x000000ff0400728c */ /* 0x002fc8000bf05070 */
[----:B------:R-:W-:-:S09]  /*0100*/  UISETP.NE.AND.EX UP0, UPT, UR5, URZ, UPT, UP0 ;  /* 0x000000ff0500728c */ /* 0x000fd2000bf05300 */
[----:B------:R-:W-:Y:S05]  /*0110*/  BRA.U !UP0, `(.L_x_1) ;  /* 0x0000000108147547 */ /* 0x000fea000b800000 */
[----:B------:R-:W1:Y:S01]  /*0120*/  LDC.64 R2, c[0x0][0xc88] ;  /* 0x00032200ff027b82 */ /* 0x000e620000000a00 */
[----:B------:R-:W1:Y:S02]  /*0130*/  LDCU.64 UR4, c[0x0][0x358] ;  /* 0x00006b00ff0477ac */ /* 0x000e640008000a00 */
[----:B-1----:R1:W5:Y:S01]  /*0140*/  LDG.E R41, desc[UR4][R2.64] ;  /* 0x0000000402297981 */ /* 0x002362000c1e1900 */
[----:B------:R-:W-:Y:S01]  /*0150*/  HFMA2 R84, -RZ, RZ, 0, 5.9604644775390625e-08 ;  /* 0x00000001ff547431 */ /* 0x000fe200000001ff */
[----:B------:R-:W-:Y:S05]  /*0160*/  BRA `(.L_x_0) ;  /* 0x00000000000c7947 */ /* 0x000fea0003800000 */
.L_x_1:
[----:B------:R-:W1:Y:S01]  /*0170*/  LDCU UR4, c[0x0][0xc80] ;  /* 0x00019000ff0477ac */ /* 0x000e620008000800 */
[----:B------:R-:W-:Y:S01]  /*0180*/  HFMA2 R84, -RZ, RZ, 0, 5.9604644775390625e-08 ;  /* 0x00000001ff547431 */ /* 0x000fe200000001ff */
[----:B-1----:R-:W-:-:S07]  /*0190*/  MOV R41, UR4 ;  /* 0x0000000400297c02 */ /* 0x002fce0008000f00 */
.L_x_0:
[----:B------:R-:W2:Y:S02]  /*01a0*/  LDCU.64 UR4, c[0x0][0xcb0] ;  /* 0x00019600ff0477ac */ /* 0x000ea40008000a00 */
[----:B--2---:R-:W-:-:S04]  /*01b0*/  UISETP.NE.U32.AND UP0, UPT, UR4, URZ, UPT ;  /* 0x000000ff0400728c */ /* 0x004fc8000bf05070 */
[----:B------:R-:W-:-:S09]  /*01c0*/  UISETP.NE.AND.EX UP0, UPT, UR5, URZ, UPT, UP0 ;  /* 0x000000ff0500728c */ /* 0x000fd2000bf05300 */
[----:B------:R-:W-:Y:S05]  /*01d0*/  BRA.U UP0, `(.L_x_2) ;  /* 0x0000000100287547 */ /* 0x000fea000b800000 */
[----:B------:R-:W2:Y:S02]  /*01e0*/  LDCU.64 UR4, c[0x0][0xca8] ;  /* 0x00019500ff0477ac */ /* 0x000ea40008000a00 */
[----:B--2---:R-:W-:-:S04]  /*01f0*/  UISETP.NE.U32.AND UP0, UPT, UR4, URZ, UPT ;  /* 0x000000ff0400728c */ /* 0x004fc8000bf05070 */
[----:B------:R-:W-:-:S09]  /*0200*/  UISETP.NE.AND.EX UP0, UPT, UR5, URZ, UPT, UP0 ;  /* 0x000000ff0500728c */ /* 0x000fd2000bf05300 */
[----:B------:R-:W-:Y:S05]  /*0210*/  BRA.U !UP0, `(.L_x_3) ;  /* 0x0000000108107547 */ /* 0x000fea000b800000 */
[----:B------:R-:W2:Y:S01]  /*0220*/  LDC.64 R38, c[0x0][0xca8] ;  /* 0x00032a00ff267b82 */ /* 0x000ea20000000a00 */
[----:B------:R-:W2:Y:S02]  /*0230*/  LDCU.64 UR4, c[0x0][0x358] ;  /* 0x00006b00ff0477ac */ /* 0x000ea40008000a00 */
[----:B--2---:R2:W5:Y:S01]  /*0240*/  LDG.E R38, desc[UR4][R38.64] ;  /* 0x0000000426267981 */ /* 0x004562000c1e1900 */
[----:B------:R-:W-:Y:S05]  /*0250*/  BRA `(.L_x_2) ;  /* 0x0000000000087947 */ /* 0x000fea0003800000 */
.L_x_3:
[----:B------:R-:W2:Y:S02]  /*0260*/  LDCU UR4, c[0x0][0xca0] ;  /* 0x00019400ff0477ac */ /* 0x000ea40008000800 */
[----:B--2---:R-:W-:Y:S02]  /*0270*/  MOV R38, UR4 ;  /* 0x0000000400267c02 */ /* 0x004fe40008000f00 */
.L_x_2:
[----:B------:R-:W-:Y:S01]  /*0280*/  IMAD.U32 R0, RZ, RZ, UR18 ;  /* 0x00000012ff007e24 */ /* 0x000fe2000f8e00ff */
[----:B------:R-:W-:Y:S04]  /*0290*/  BSSY.RECONVERGENT B0, `(.L_x_4) ;  /* 0x0000012000007945 */ /* 0x000fe80003800200 */
[C---:B------:R-:W-:Y:S02]  /*02a0*/  ISETP.NE.OR P2, PT, R0.reuse, 0x1, !P1 ;  /* 0x000000010000780c */ /* 0x040fe40004f45670 */
[----:B------:R-:W-:-:S11]  /*02b0*/  ISETP.NE.OR P0, PT, R0, 0x3, !P1 ;  /* 0x000000030000780c */ /* 0x000fd60004f05670 */
[----:B------:R-:W-:Y:S05]  /*02c0*/  @P2 BRA `(.L_x_5) ;  /* 0x0000000000382947 */ /* 0x000fea0003800000 */
[----:B------:R-:W3:Y:S02]  /*02d0*/  LDCU.64 UR4, c[0x0][0x348] ;  /* 0x00006900ff0477ac */ /* 0x000ee40008000a00 */
[----:B---3--:R-:W-:Y:S02]  /*02e0*/  UIADD3 UR10, UP3, UPT, UR4, 0x80, URZ ;  /* 0x00000080040a7890 */ /* 0x008fe4000ff7e0ff */
[----:B------:R-:W-:Y:S02]  /*02f0*/  UIADD3 UR8, UP2, UPT, UR4, 0x180, URZ ;  /* 0x0000018004087890 */ /* 0x000fe4000ff5e0ff */
[----:B------:R-:W-:Y:S02]  /*0300*/  UIADD3 UR6, UP1, UPT, UR4, 0x280, URZ ;  /* 0x0000028004067890 */ /* 0x000fe4000ff3e0ff */
[----:B------:R-:W-:Y:S02]  /*0310*/  UIADD3 UR4, UP0, UPT, UR4, 0x380, URZ ;  /* 0x0000038004047890 */ /* 0x000fe4000ff1e0ff */
[----:B------:R-:W-:-:S02]  /*0320*/  UIADD3.X UR11, UPT, UPT, URZ, UR5, URZ, UP3, !UPT ;  /* 0x00000005ff0b7290 */ /* 0x000fc40009ffe4ff */
[----:B------:R-:W-:Y:S02]  /*0330*/  UIADD3.X UR9, UPT, UPT, URZ, UR5, URZ, UP2, !UPT ;  /* 0x00000005ff097290 */ /* 0x000fe400097fe4ff */
[----:B------:R-:W-:Y:S02]  /*0340*/  UIADD3.X UR7, UPT, UPT, URZ, UR5, URZ, UP1, !UPT ;  /* 0x00000005ff077290 */ /* 0x000fe40008ffe4ff */
[----:B------:R-:W-:-:S03]  /*0350*/  UIADD3.X UR5, UPT, UPT, URZ, UR5, URZ, UP0, !UPT ;  /* 0x00000005ff057290 */ /* 0x000fc600087fe4ff */
[----:B------:R3:W-:Y:S02]  /*0360*/  UTMACCTL.PF [UR10] ;  /* 0x000000000a0079b9 */ /* 0x0007e40008040000 */
[----:B------:R3:W-:Y:S02]  /*0370*/  UTMACCTL.PF [UR8] ;  /* 0x00000000080079b9 */ /* 0x0007e40008040000 */
[----:B------:R3:W-:Y:S02]  /*0380*/  UTMACCTL.PF [UR6] ;  /* 0x00000000060079b9 */ /* 0x0007e40008040000 */
[----:B------:R3:W-:Y:S02]  /*0390*/  UTMACCTL.PF [UR4] ;  /* 0x00000000040079b9 */ /* 0x0007e40008040000 */
[----:B---3--:R-:W-:Y:S01]  /*03a0*/  NOP ;  /* 0x0000000000007918 */ /* 0x008fe20000000000 */
.L_x_5:
[----:B------:R-:W-:Y:S05]  /*03b0*/  BSYNC.RECONVERGENT B0 ;  /* 0x0000000000007941 */ /* 0x000fea0003800200 */
.L_x_4:
[----:B------:R-:W-:Y:S04]  /*03c0*/  BSSY.RECONVERGENT B0, `(.L_x_6) ;  /* 0x000000a000007945 */ /* 0x000fe80003800200 */
[----:B------:R-:W-:Y:S05]  /*03d0*/  @P0 BRA `(.L_x_7) ;  /* 0x0000000000200947 */ /* 0x000fea0003800000 */
[----:B------:R-:W3:Y:S02]  /*03e0*/  LDCU.64 UR4, c[0x0][0x348] ;  /* 0x00006900ff0477ac */ /* 0x000ee40008000a00 */
[----:B---3--:R-:W-:Y:S02]  /*03f0*/  UIADD3 UR6, UP1, UPT, UR4, 0x980, URZ ;  /* 0x0000098004067890 */ /* 0x008fe4000ff3e0ff */
[----:B------:R-:W-:Y:S02]  /*0400*/  UIADD3 UR4, UP0, UPT, UR4, 0xa80, URZ ;  /* 0x00000a8004047890 */ /* 0x000fe4000ff1e0ff */
[----:B------:R-:W-:Y:S02]  /*0410*/  UIADD3.X UR7, UPT, UPT, URZ, UR5, URZ, UP1, !UPT ;  /* 0x00000005ff077290 */ /* 0x000fe40008ffe4ff */
[----:B------:R-:W-:-:S07]  /*0420*/  UIADD3.X UR5, UPT, UPT, URZ, UR5, URZ, UP0, !UPT ;  /* 0x00000005ff057290 */ /* 0x000fce00087fe4ff */
[----:B------:R3:W-:Y:S02]  /*0430*/  UTMACCTL.PF [UR6] ;  /* 0x00000000060079b9 */ /* 0x0007e40008040000 */
[----:B------:R3:W-:Y:S02]  /*0440*/  UTMACCTL.PF [UR4] ;  /* 0x00000000040079b9 */ /* 0x0007e40008040000 */
[----:B---3--:R-:W-:Y:S01]  /*0450*/  NOP ;  /* 0x0000000000007918 */ /* 0x008fe20000000000 */
.L_x_7:
[----:B------:R-:W-:Y:S05]  /*0460*/  BSYNC.RECONVERGENT B0 ;  /* 0x0000000000007941 */ /* 0x000fea0003800200 */
.L_x_6:
[----:B------:R-:W3:Y:S01]  /*0470*/  LDCU.64 UR4, c[0x0][0xc88] ;  /* 0x00019100ff0477ac */ /* 0x000ee20008000a00 */
[----:B------:R-:W-:Y:S02]  /*0480*/  UISETP.EQ.U32.AND UP2, UPT, UR12, URZ, UPT ;  /* 0x000000ff0c00728c */ /* 0x000fe4000bf42070 */
[----:B------:R-:W-:Y:S02]  /*0490*/  UPLOP3.LUT UP4, UPT, UPT, UPT, UPT, 0x80, 0x8 ;  /* 0x000000000008789c */ /* 0x000fe40003f8f070 */
[----:B---3--:R-:W-:-:S04]  /*04a0*/  UISETP.NE.U32.AND UP0, UPT, UR4, URZ, UPT ;  /* 0x000000ff0400728c */ /* 0x008fc8000bf05070 */
[----:B------:R-:W-:-:S04]  /*04b0*/  UISETP.NE.AND.EX UP1, UPT, UR5, URZ, UPT, UP0 ;  /* 0x000000ff0500728c */ /* 0x000fc8000bf25300 */
[----:B------:R-:W-:-:S04]  /*04c0*/  UISETP.EQ.OR.EX UP3, UPT, UR13, URZ, !UP1, UP2 ;  /* 0x000000ff0d00728c */ /* 0x000fc8000cf62720 */
[----:B------:R-:W-:-:S06]  /*04d0*/  UP2UR UR4, UPR, URZ, 0x8 ;  /* 0x00000008ff047883 */ /* 0x000fcc0008000000 */
[----:B------:R-:W-:Y:S01]  /*04e0*/  MOV R88, UR4 ;  /* 0x0000000400587c02 */ /* 0x000fe20008000f00 */
[----:B------:R-:W-:Y:S06]  /*04f0*/  BRA.U !UP3, `(.L_x_8) ;  /* 0x000000010b207547 */ /* 0x000fec000b800000 */
[----:B------:R-:W-:Y:S01]  /*0500*/  UISETP.NE.U32.AND UP2, UPT, UR12, URZ, UPT ;  /* 0x000000ff0c00728c */ /* 0x000fe2000bf45070 */
[----:B-----5:R-:W-:Y:S01]  /*0510*/  FSETP.NEU.AND P0, PT, R41, RZ, PT ;  /* 0x000000ff2900720b */ /* 0x020fe20003f0d000 */
[----:B------:R-:W-:Y:S02]  /*0520*/  USEL UR4, URZ, 0xffffffff, UP1 ;  /* 0xffffffffff047887 */ /* 0x000fe40008800000 */
[----:B------:R-:W-:-:S10]  /*0530*/  UISETP.NE.AND.EX UP2, UPT, UR13, URZ, UPT, UP2 ;  /* 0x000000ff0d00728c */ /* 0x000fd4000bf45320 */
[----:B------:R-:W-:Y:S01]  /*0540*/  VOTEU.ANY UP0, P0 ;  /* 0x0000000000ff7886 */ /* 0x000fe20000000100 */
[----:B------:R-:W-:-:S04]  /*0550*/  @!UP2 USEL UR4, URZ, 0xffffffff, UP0 ;  /* 0xffffffffff04a887 */ /* 0x000fc80008000000 */
[----:B------:R-:W-:-:S04]  /*0560*/  ULOP3.LUT UR4, UR4, 0x1, URZ, 0xc0, !UPT ;  /* 0x0000000104047892 */ /* 0x000fc8000f8ec0ff */
[----:B------:R-:W-:-:S11]  /*0570*/  UISETP.NE.U32.AND UP4, UPT, UR4, 0x1, UPT ;  /* 0x000000010400788c */ /* 0x000fd6000bf85070 */
.L_x_8:
[----:B------:R-:W3:Y:S01]  /*0580*/  SHFL.IDX PT, R0, R85, RZ, 0x1f ;  /* 0x00001fff55007589 */ /* 0x000ee200000e0000 */
[----:B------:R-:W-:-:S04]  /*0590*/  UISETP.NE.AND UP0, UPT, UR18, 0x2, UPT ;  /* 0x000000021200788c */ /* 0x000fc8000bf05270 */
[----:B------:R-:W-:Y:S02]  /*05a0*/  UISETP.EQ.AND UP2, UPT, UR56, URZ, !UP0 ;  /* 0x000000ff3800728c */ /* 0x000fe4000c742270 */
[----:B------:R-:W-:-:S04]  /*05b0*/  USEL UR47, URZ, 0x1, UP0 ;  /* 0x00000001ff2f7887 */ /* 0x000fc80008000000 */
[----:B------:R-:W-:Y:S02]  /*05c0*/  PLOP3.LUT P4, PT, P1, PT, UP2, 0x80, 0x8 ;  /* 0x000000000008781c */ /* 0x000fe40000f8f028 */
[----:B---3--:R-:W-:-:S13]  /*05d0*/  ISETP.NE.AND P0, PT, R0, RZ, PT ;  /* 0x000000ff0000720c */ /* 0x008fda0003f05270 */
[----:B------:R-:W-:Y:S05]  /*05e0*/  @P0 BRA `(.L_x_9) ;  /* 0x0000000000c00947 */ /* 0x000fea0003800000 */
[----:B------:R-:W-:Y:S01]  /*05f0*/  ELECT P0, URZ, PT ;  /* 0x0000000000ff782f */ /* 0x000fe20003800000 */
[----:B------:R-:W-:-:S12]  /*0600*/  BSSY.RECONVERGENT B0, `(.L_x_9) ;  /* 0x000002e000007945 */ /* 0x000fd80003800200 */
[----:B------:R-:W-:Y:S05]  /*0610*/  @!P0 BRA `(.L_x_10) ;  /* 0x0000000000b08947 */ /* 0x000fea0003800000 */
[----:B------:R-:W-:Y:S01]  /*0620*/  UMOV UR4, 0x400 ;  /* 0x0000040000047882 */ /* 0x000fe20000000000 */
[----:B------:R-:W-:Y:S01]  /*0630*/  UMOV UR8, 0x1 ;  /* 0x0000000100087882 */ /* 0x000fe20000000000 */
[----:B------:R-:W-:Y:S01]  /*0640*/  UMOV UR6, 0x2 ;  /* 0x0000000200067882 */ /* 0x000fe20000000000 */
[----:B------:R-:W-:Y:S02]  /*0650*/  ULEA UR4, UR55, UR4, 0x18 ;  /* 0x0000000437047291 */ /* 0x000fe4000f8ec0ff */
[----:B------:R-:W-:-:S04]  /*0660*/  UIADD3 UR8, UPT, UPT, -UR8, 0x100000, URZ ;  /* 0x0010000008087890 */ /* 0x000fc8000fffe1ff */
[----:B------:R-:W-:Y:S02]  /*0670*/  USHF.L.U32 UR9, UR8, 0xb, URZ ;  /* 0x0000000b08097899 */ /* 0x000fe400080006ff */
[----:B------:R-:W-:Y:S02]  /*0680*/  USHF.L.U32 UR8, UR8, 0x1, URZ ;  /* 0x0000000108087899 */ /* 0x000fe400080006ff */
[----:B------:R-:W-:-:S04]  /*0690*/  UIADD3 UR6, UPT, UPT, -UR6, 0x100000, URZ ;  /* 0x0010000006067890 */ /* 0x000fc8000fffe1ff */
[----:B------:R-:W-:Y:S02]  /*06a0*/  USHF.L.U32 UR7, UR6, 0xb, URZ ;  /* 0x0000000b06077899 */ /* 0x000fe400080006ff */
[----:B------:R-:W-:Y:S01]  /*06b0*/  USHF.L.U32 UR6, UR6, 0x1, URZ ;  /* 0x0000000106067899 */ /* 0x000fe200080006ff */
[----:B------:R-:W3:Y:S03]  /*06c0*/  FENCE.VIEW.ASYNC.S ;  /* 0x00000000000073c6 */ /* 0x000ee60000000000 */
[----:B---3--:R3:W4:Y:S08]  /*06d0*/  SYNCS.EXCH.64 URZ, [UR4], UR8 ;  /* 0x0000000804ff75b2 */ /* 0x0087300008000100 */
[----:B------:R3:W1:Y:S01]  /*06e0*/  SYNCS.EXCH.64 URZ, [UR4+0x80], UR6 ;  /* 0x0000800604ff75b2 */ /* 0x0006620008000100 */
        /* <DEDUP_REMOVED lines=29> */
[----:B------:R3:W1:Y:S02]  /*08c0*/  SYNCS.EXCH.64 URZ, [UR4+0xf8], UR6 ;  /* 0x0000f80604ff75b2 */ /* 0x0006640008000100 */
[----:B---34-:R-:W-:Y:S01]  /*08d0*/  NOP ;  /* 0x0000000000007918 */ /* 0x018fe20000000000 */
.L_x_10:
[----:B------:R-:W-:Y:S05]  /*08e0*/  BSYNC.RECONVERGENT B0 ;  /* 0x0000000000007941 */ /* 0x000fea0003800200 */
.L_x_9:
[----:B------:R-:W3:Y:S01]  /*08f0*/  SHFL.IDX PT, R0, R85, RZ, 0x1f ;  /* 0x00001fff55007589 */ /* 0x000ee200000e0000 */
[----:B------:R-:W-:Y:S01]  /*0900*/  NOP ;  /* 0x0000000000007918 */ /* 0x000fe20000000000 */
[----:B---3--:R-:W-:-:S13]  /*0910*/  ISETP.NE.AND P0, PT, R0, 0x1, PT ;  /* 0x000000010000780c */ /* 0x008fda0003f05270 */
[----:B------:R-:W-:Y:S05]  /*0920*/  @P0 BRA `(.L_x_11) ;  /* 0x00000000004c0947 */ /* 0x000fea0003800000 */
        /* <DEDUP_REMOVED lines=10> */
[----:B------:R-:W-:Y:S01]  /*09d0*/  ELECT P0, URZ, PT ;  /* 0x0000000000ff782f */ /* 0x000fe20003800000 */
[----:B------:R-:W3:Y:S02]  /*09e0*/  FENCE.VIEW.ASYNC.S ;  /* 0x00000000000073c6 */ /* 0x000ee40000000000 */
[----:B---3--:R3:W4:Y:S08]  /*09f0*/  SYNCS.EXCH.64 URZ, [UR4+0x100], UR8 ;  /* 0x0001000804ff75b2 */ /* 0x0087300008000100 */
[----:B------:R3:W1:Y:S01]  /*0a00*/  SYNCS.EXCH.64 URZ, [UR4+0x118], UR6 ;  /* 0x0001180604ff75b2 */ /* 0x0006620008000100 */
[----:B------:R3:W1:Y:S01]  /*0a10*/  SYNCS.EXCH.64 URZ, [UR4+0x108], UR8 ;  /* 0x0001080804ff75b2 */ /* 0x0006620008000100 */
[----:B------:R3:W1:Y:S01]  /*0a20*/  SYNCS.EXCH.64 URZ, [UR4+0x120], UR6 ;  /* 0x0001200604ff75b2 */ /* 0x0006620008000100 */
[----:B------:R3:W1:Y:S01]  /*0a30*/  SYNCS.EXCH.64 URZ, [UR4+0x110], UR8 ;  /* 0x0001100804ff75b2 */ /* 0x0006620008000100 */
[----:B------:R3:W1:Y:S01]  /*0a40*/  SYNCS.EXCH.64 URZ, [UR4+0x128], UR6 ;  /* 0x0001280604ff75b2 */ /* 0x0006620008000100 */
[----:B------:R-:W-:Y:S01]  /*0a50*/  NOP ;  /* 0x0000000000007918 */ /* 0x000fe20000000000 */
.L_x_11:
[----:B------:R-:W2:Y:S01]  /*0a60*/  SHFL.IDX PT, R0, R85, RZ, 0x1f ;  /* 0x00001fff55007589 */ /* 0x000ea200000e0000 */
[----:B------:R-:W-:Y:S01]  /*0a70*/  NOP ;  /* 0x0000000000007918 */ /* 0x000fe20000000000 */
[----:B--2---:R-:W-:-:S13]  /*0a80*/  ISETP.NE.AND P0, PT, R0, 0x3, PT ;  /* 0x000000030000780c */ /* 0x004fda0003f05270 */
[----:B------:R-:W-:Y:S05]  /*0a90*/  @P0 BRA `(.L_x_12) ;  /* 0x00000000002c0947 */ /* 0x000fea0003800000 */
[----:B---3--:R-:W-:Y:S01]  /*0aa0*/  UMOV UR6, 0x400 ;  /* 0x0000040000067882 */ /* 0x008fe20000000000 */
[----:B------:R-:W-:Y:S01]  /*0ab0*/  UMOV UR4, 0x20 ;  /* 0x0000002000047882 */ /* 0x000fe20000000000 */
[----:B------:R-:W-:Y:S02]  /*0ac0*/  ULEA UR6, UR55, UR6, 0x18 ;  /* 0x0000000637067291 */ /* 0x000fe4000f8ec0ff */
[----:B------:R-:W-:-:S04]  /*0ad0*/  UIADD3 UR4, UPT, UPT, -UR4, 0x100000, URZ ;  /* 0x0010000004047890 */ /* 0x000fc8000fffe1ff */
[----:B------:R-:W-:Y:S02]  /*0ae0*/  USHF.L.U32 UR5, UR4, 0xb, URZ ;  /* 0x0000000b04057899 */ /* 0x000fe400080006ff */
[----:B------:R-:W-:Y:S01]  /*0af0*/  USHF.L.U32 UR4, UR4, 0x1, URZ ;  /* 0x0000000104047899 */ /* 0x000fe200080006ff */
[----:B------:R-:W-:Y:S01]  /*0b00*/  ELECT P0, URZ, PT ;  /* 0x0000000000ff782f */ /* 0x000fe20003800000 */
[----:B------:R-:W2:Y:S10]  /*0b10*/  FENCE.VIEW.ASYNC.S ;  /* 0x00000000000073c6 */ /* 0x000eb40000000000 */
[----:B--2---:R2:W3:Y:S01]  /*0b20*/  SYNCS.EXCH.64 URZ, [UR6+0x130], UR4 ;  /* 0x0001300406ff75b2 */ /* 0x0044e20008000100 */
[----:B------:R2:W1:Y:S01]  /*0b30*/  SYNCS.EXCH.64 URZ, [UR6+0x138], UR4 ;  /* 0x0001380406ff75b2 */ /* 0x0004620008000100 */
[----:B------:R-:W-:Y:S01]  /*0b40*/  NOP ;  /* 0x0000000000007918 */ /* 0x000fe20000000000 */
.L_x_12:
[----:B------:R-:W4:Y:S01]  /*0b50*/  SHFL.IDX PT, R0, R85, RZ, 0x1f ;  /* 0x00001fff55007589 */ /* 0x000f2200000e0000 */
[----:B------:R-:W-:Y:S01]  /*0b60*/  NOP ;  /* 0x0000000000007918 */ /* 0x000fe20000000000 */
[----:B----4-:R-:W-:-:S13]  /*0b70*/  ISETP.NE.AND P0, PT, R0, 0x4, PT ;  /* 0x000000040000780c */ /* 0x010fda0003f05270 */
[----:B------:R-:W-:Y:S05]  /*0b80*/  @P0 BRA `(.L_x_13) ;  /* 0x0000000000480947 */ /* 0x000fea0003800000 */
[----:B--23--:R-:W-:Y:S01]  /*0b90*/  UMOV UR4, 0x3a0 ;  /* 0x000003a000047882 */ /* 0x00cfe20000000000 */
[----:B------:R-:W-:Y:S01]  /*0ba0*/  UMOV UR6, 0x400 ;  /* 0x0000040000067882 */ /* 0x000fe20000000000 */
[----:B------:R-:W-:Y:S01]  /*0bb0*/  USEL UR4, UR4, 0x320, UP4 ;  /* 0x0000032004047887 */ /* 0x000fe2000a000000 */
        /* <DEDUP_REMOVED lines=9> */
[----:B------:R-:W2:Y:S02]  /*0c50*/  FENCE.VIEW.ASYNC.S ;  /* 0x00000000000073c6 */ /* 0x000ea40000000000 */
[----:B--2---:R4:W2:Y:S08]  /*0c60*/  SYNCS.EXCH.64 URZ, [UR6+0x140], UR8 ;  /* 0x0001400806ff75b2 */ /* 0x0048b00008000100 */
[----:B------:R4:W3:Y:S01]  /*0c70*/  SYNCS.EXCH.64 URZ, [UR6+0x150], UR4 ;  /* 0x0001500406ff75b2 */ /* 0x0008e20008000100 */
[----:B------:R4:W1:Y:S01]  /*0c80*/  SYNCS.EXCH.64 URZ, [UR6+0x148], UR8 ;  /* 0x0001480806ff75b2 */ /* 0x0008620008000100 */
[----:B------:R4:W1:Y:S02]  /*0c90*/  SYNCS.EXCH.64 URZ, [UR6+0x158], UR4 ;  /* 0x0001580406ff75b2 */ /* 0x0008640008000100 */
[----:B----4-:R-:W-:Y:S01]  /*0ca0*/  NOP ;  /* 0x0000000000007918 */ /* 0x010fe20000000000 */
.L_x_13:
[----:B------:R-:W4:Y:S01]  /*0cb0*/  SHFL.IDX PT, R0, R85, RZ, 0x1f ;  /* 0x00001fff55007589 */ /* 0x000f2200000e0000 */
[----:B------:R-:W-:Y:S01]  /*0cc0*/  NOP ;  /* 0x0000000000007918 */ /* 0x000fe20000000000 */
[----:B----4-:R-:W-:-:S13]  /*0cd0*/  ISETP.NE.AND P0, PT, R0, 0x5, PT ;  /* 0x000000050000780c */ /* 0x010fda0003f05270 */
[----:B------:R-:W-:Y:S05]  /*0ce0*/  @P0 BRA `(.L_x_14) ;  /* 0x0000000000440947 */ /* 0x000fea0003800000 */
[----:B--23--:R-:W-:Y:S01]  /*0cf0*/  UMOV UR4, 0x400 ;  /* 0x0000040000047882 */ /* 0x00cfe20000000000 */
        /* <DEDUP_REMOVED lines=16> */
.L_x_14:
[----:B------:R-:W4:Y:S01]  /*0e00*/  SHFL.IDX PT, R0, R85, RZ, 0x1f ;  /* 0x00001fff55007589 */ /* 0x000f2200000e0000 */
[----:B------:R-:W-:Y:S01]  /*0e10*/  ISETP.NE.OR P1, PT, RZ, UR18, !P1 ;  /* 0x00000012ff007c0c */ /* 0x000fe2000cf25670 */
[----:B------:R-:W-:Y:S01]  /*0e20*/  NOP ;  /* 0x0000000000007918 */ /* 0x000fe20000000000 */
[----:B----4-:R-:W-:-:S13]  /*0e30*/  ISETP.NE.AND P0, PT, R0, 0x3, PT ;  /* 0x000000030000780c */ /* 0x010fda0003f05270 */
[----:B------:R-:W-:Y:S05]  /*0e40*/  @P0 BRA `(.L_x_15) ;  /* 0x0000000000340947 */ /* 0x000fea0003800000 */
[----:B--23--:R-:W-:Y:S01]  /*0e50*/  UMOV UR4, 0x400 ;  /* 0x0000040000047882 */ /* 0x00cfe20000000000 */
[----:B------:R-:W-:Y:S01]  /*0e60*/  UMOV UR6, 0x20 ;  /* 0x0000002000067882 */ /* 0x000fe20000000000 */
[----:B------:R-:W-:Y:S02]  /*0e70*/  ULEA UR4, UR55, UR4, 0x18 ;  /* 0x0000000437047291 */ /* 0x000fe4000f8ec0ff */
[----:B------:R-:W-:-:S04]  /*0e80*/  UIADD3 UR6, UPT, UPT, -UR6, 0x100000, URZ ;  /* 0x0010000006067890 */ /* 0x000fc8000fffe1ff */
[----:B------:R-:W-:Y:S02]  /*0e90*/  USHF.L.U32 UR7, UR6, 0xb, URZ ;  /* 0x0000000b06077899 */ /* 0x000fe400080006ff */
[----:B------:R-:W-:Y:S01]  /*0ea0*/  USHF.L.U32 UR6, UR6, 0x1, URZ ;  /* 0x0000000106067899 */ /* 0x000fe200080006ff */
[----:B------:R-:W-:Y:S01]  /*0eb0*/  ELECT P0, URZ, PT ;  /* 0x0000000000ff782f */ /* 0x000fe20003800000 */
[----:B------:R-:W2:Y:S10]  /*0ec0*/  FENCE.VIEW.ASYNC.S ;  /* 0x00000000000073c6 */ /* 0x000eb40000000000 */
[----:B--2---:R4:W2:Y:S01]  /*0ed0*/  SYNCS.EXCH.64 URZ, [UR4+0x180], UR6 ;  /* 0x0001800604ff75b2 */ /* 0x0048a20008000100 */
[----:B------:R4:W3:Y:S01]  /*0ee0*/  SYNCS.EXCH.64 URZ, [UR4+0x190], UR6 ;  /* 0x0001900604ff75b2 */ /* 0x0008e20008000100 */
[----:B------:R4:W1:Y:S01]  /*0ef0*/  SYNCS.EXCH.64 URZ, [UR4+0x188], UR6 ;  /* 0x0001880604ff75b2 */ /* 0x0008620008000100 */
[----:B------:R4:W1:Y:S02]  /*0f00*/  SYNCS.EXCH.64 URZ, [UR4+0x198], UR6 ;  /* 0x0001980604ff75b2 */ /* 0x0008640008000100 */
[----:B----4-:R-:W-:Y:S01]  /*0f10*/  NOP ;  /* 0x0000000000007918 */ /* 0x010fe20000000000 */
.L_x_15:
[----:B------:R-:W-:Y:S01]  /*0f20*/  VOTEU.ALL UP0, P1 ;  /* 0x0000000000ff7886 */ /* 0x000fe20000800000 */
[----:B--23--:R-:W-:Y:S01]  /*0f30*/  UMOV UR4, 0x20 ;  /* 0x0000002000047882 */ /* 0x00cfe20000000000 */
[----:B------:R-:W2:Y:S01]  /*0f40*/  LDCU UR7, c[0x0][0x36c] ;  /* 0x00006d80ff0777ac */ /* 0x000ea20008000800 */
[----:B------:R-:W-:Y:S01]  /*0f50*/  NOP ;  /* 0x0000000000007918 */ /* 0x000fe20000000000 */
[----:B-1----:R-:W-:Y:S01]  /*0f60*/  LOP3.LUT R3, R92, 0x1f, RZ, 0xc0, !PT ;  /* 0x0000001f5c037812 */ /* 0x002fe200078ec0ff */
[----:B------:R-:W-:Y:S01]  /*0f70*/  @!UP0 UMOV UR6, 0x400 ;  /* 0x0000040000068882 */ /* 0x000fe20000000000 */
[----:B------:R-:W-:-:S04]  /*0f80*/  @!UP0 UIADD3 UR4, UPT, UPT, -UR4, 0x100000, URZ ;  /* 0x0010000004048890 */ /* 0x000fc8000fffe1ff */
[----:B------:R-:W-:Y:S02]  /*0f90*/  @!UP0 USHF.L.U32 UR5, UR4, 0xb, URZ ;  /* 0x0000000b04058899 */ /* 0x000fe400080006ff */
[----:B------:R-:W-:Y:S02]  /*0fa0*/  @!UP0 USHF.L.U32 UR4, UR4, 0x1, URZ ;  /* 0x0000000104048899 */ /* 0x000fe400080006ff */
[----:B------:R-:W-:Y:S01]  /*0fb0*/  @!UP0 ULEA UR6, UR55, UR6, 0x18 ;  /* 0x0000000637068291 */ /* 0x000fe2000f8ec0ff */
[----:B------:R-:W-:Y:S01]  /*0fc0*/  VOTEU.ALL UP0, P1 ;  /* 0x0000000000ff7886 */ /* 0x000fe20000800000 */
[----:B------:R-:W-:Y:S02]  /*0fd0*/  UISETP.NE.AND UP5, UPT, UR18, URZ, UPT ;  /* 0x000000ff1200728c */ /* 0x000fe4000bfa5270 */
[----:B--2---:R-:W-:Y:S01]  /*0fe0*/  UISETP.EQ.U32.AND UP6, UPT, UR7, 0x1, UPT ;  /* 0x000000010700788c */ /* 0x004fe2000bfc2070 */
[----:B------:R-:W1:Y:S07]  /*0ff0*/  FENCE.VIEW.ASYNC.S ;  /* 0x00000000000073c6 */ /* 0x000e6e0000000000 */
[----:B-1----:R1:W2:Y:S01]  /*1000*/  @!UP0 SYNCS.EXCH.64 URZ, [UR6+0x1a0], UR4 ;  /* 0x0001a00406ff85b2 */ /* 0x0022a20008000100 */
[----:B------:R-:W-:Y:S05]  /*1010*/  BRA.U !UP6, `(.L_x_16) ;  /* 0x000000010e087547 */ /* 0x000fea000b800000 */
[----:B--2---:R-:W-:Y:S01]  /*1020*/  UCGABAR_ARV ;  /* 0x00000000000079c7 */ /* 0x004fe20008000000 */
[----:B------:R-:W-:Y:S05]  /*1030*/  BRA `(.L_x_17) ;  /* 0x0000000000047947 */ /* 0x000fea0003800000 */
.L_x_16:
[----:B--2---:R-:W-:Y:S01]  /*1040*/  NOP ;  /* 0x0000000000007918 */ /* 0x004fe20000000000 */
.L_x_17:
[----:B------:R-:W2:Y:S01]  /*1050*/  S2UR UR62, SR_CTAID.X ;  /* 0x00000000003e79c3 */ /* 0x000ea20000002500 */
[----:B------:R-:W-:-:S05]  /*1060*/  CS2R.32 R87, SR_CgaSize ;  /* 0x0000000000577805 */ /* 0x000fca0000008a00 */
[----:B------:R-:W-:-:S05]  /*1070*/  IMAD R87, R87, -0xa0, RZ ;  /* 0xffffff6057577824 */ /* 0x000fca00078e02ff */
[----:B-1----:R-:W-:-:S14]  /*1080*/  R2UR UR5, R87 ;  /* 0x00000000570572ca */ /* 0x002fdc00000e0000 */
[----:B------:R-:W1:Y:S01]  /*1090*/  LDCU UR5, c[0x0][UR5+0x2b0] ;  /* 0x00005600050577ac */ /* 0x000e620008000800 */
[----:B------:R-:W-:-:S05]  /*10a0*/  CS2R.32 R87, SR_CgaSize ;  /* 0x0000000000577805 */ /* 0x000fca0000008a00 */
[----:B------:R-:W-:-:S05]  /*10b0*/  IMAD R87, R87, -0xa0, RZ ;  /* 0xffffff6057577824 */ /* 0x000fca00078e02ff */
[----:B------:R-:W-:-:S14]  /*10c0*/  R2UR UR4, R87 ;  /* 0x00000000570472ca */ /* 0x000fdc00000e0000 */
[----:B------:R-:W3:Y:S01]  /*10d0*/  LDCU UR4, c[0x0][UR4+0x2b4] ;  /* 0x00005680040477ac */ /* 0x000ee20008000800 */
[----:B------:R-:W4:Y:S01]  /*10e0*/  S2UR UR28, SR_CTAID.Y ;  /* 0x00000000001c79c3 */ /* 0x000f220000002600 */
[----:B------:R-:W-:-:S05]  /*10f0*/  CS2R.32 R87, SR_CgaSize ;  /* 0x0000000000577805 */ /* 0x000fca0000008a00 */
[----:B------:R-:W-:-:S05]  /*1100*/  IMAD R87, R87, -0xa0, RZ ;  /* 0xffffff6057577824 */ /* 0x000fca00078e02ff */
[----:B------:R-:W-:-:S14]  /*1110*/  R2UR UR7, R87 ;  /* 0x00000000570772ca */ /* 0x000fdc00000e0000 */
[----:B------:R-:W3:Y:S01]  /*1120*/  LDCU UR7, c[0x0][UR7+0x2a0] ;  /* 0x00005400070777ac */ /* 0x000ee20008000800 */
[----:B------:R-:W-:-:S05]  /*1130*/  CS2R.32 R87, SR_CgaSize ;  /* 0x0000000000577805 */ /* 0x000fca0000008a00 */
[----:B------:R-:W-:-:S05]  /*1140*/  IMAD R87, R87, -0xa0, RZ ;  /* 0xffffff6057577824 */ /* 0x000fca00078e02ff */
[----:B------:R-:W-:-:S14]  /*1150*/  R2UR UR8, R87 ;  /* 0x00000000570872ca */ /* 0x000fdc00000e0000 */
[----:B------:R-:W3:Y:S01]  /*1160*/  LDCU UR8, c[0x0][UR8+0x2a4] ;  /* 0x00005480080877ac */ /* 0x000ee20008000800 */
[----:B------:R-:W-:Y:S02]  /*1170*/  UISETP.GT.U32.AND UP0, UPT, UR56, 0xffff, UPT ;  /* 0x0000ffff3800788c */ /* 0x000fe4000bf04070 */
[----:B------:R-:W-:Y:S02]  /*1180*/  USHF.R.U32.HI UR60, URZ, 0x1, UR55 ;  /* 0x00000001ff3c7899 */ /* 0x000fe40008011637 */
[----:B------:R-:W-:Y:S01]  /*1190*/  USHF.L.U32 UR43, UR55, 0x9, URZ ;  /* 0x00000009372b7899 */ /* 0x000fe200080006ff */
[----:B------:R-:W3:Y:S01]  /*11a0*/  LDCU UR19, c[0x0][0xf24] ;  /* 0x0001e480ff1377ac */ /* 0x000ee20008000800 */
[----:B--2---:R-:W-:Y:S01]  /*11b0*/  I2FP.F32.U32 R2, UR62 ;  /* 0x0000003e00027c45 */ /* 0x004fe20008201000 */
[----:B------:R-:W2:Y:S04]  /*11c0*/  LDCU UR42, c[0x0][0xf24] ;  /* 0x0001e480ff2a77ac */ /* 0x000ea80008000800 */
[----:B-1----:R-:W-:Y:S01]  /*11d0*/  FMUL R2, R2, UR5 ;  /* 0x0000000502027c20 */ /* 0x002fe20008400000 */
[----:B------:R-:W1:Y:S01]  /*11e0*/  LDCU UR23, c[0x0][0xf30] ;  /* 0x0001e600ff1777ac */ /* 0x000e620008000800 */
[----:B----4-:R-:W-:-:S04]  /*11f0*/  I2FP.F32.U32 R0, UR28 ;  /* 0x0000001c00007c45 */ /* 0x010fc80008201000 */
[----:B------:R-:W4:Y:S01]  /*1200*/  F2I.U32.TRUNC.NTZ R2, R2 ;  /* 0x0000000200027305 */ /* 0x000f22000020f000 */
[----:B------:R-:W-:Y:S01]  /*1210*/  USHF.L.U32 UR46, UR55, 0x8, URZ ;  /* 0x00000008372e7899 */ /* 0x000fe200080006ff */
[----:B---3--:R-:W-:Y:S01]  /*1220*/  FMUL R0, R0, UR4 ;  /* 0x0000000400007c20 */ /* 0x008fe20008400000 */
[----:B------:R-:W-:Y:S02]  /*1230*/  USHF.L.U32 UR20, UR55, 0x7, URZ ;  /* 0x0000000737147899 */ /* 0x000fe400080006ff */
[----:B------:R-:W-:Y:S01]  /*1240*/  USEL UR37, UR56, 0xffff, !UP0 ;  /* 0x0000ffff38257887 */ /* 0x000fe2000c000000 */
[----:B------:R-:W-:Y:S02]  /*1250*/  UMOV UR26, UR62 ;  /* 0x0000003e001a7c82 */ /* 0x000fe40008000000 */
[----:B------:R-:W3:Y:S01]  /*1260*/  F2I.U32.TRUNC.NTZ R0, R0 ;  /* 0x0000000000007305 */ /* 0x000ee2000020f000 */
[----:B----4-:R-:W-:Y:S02]  /*1270*/  R2UR UR4, R2 ;  /* 0x00000000020472ca */ /* 0x010fe400000e0000 */
[----:B------:R-:W-:-:S02]  /*1280*/  PRMT R2, RZ, 0x7610, R2 ;  /* 0x00007610ff027816 */ /* 0x000fc40000000002 */
[----:B---3--:R-:W-:Y:S02]  /*1290*/  R2UR UR6, R0 ;  /* 0x00000000000672ca */ /* 0x008fe400000e0000 */
[----:B------:R-:W-:-:S07]  /*12a0*/  PRMT R0, RZ, 0x7610, R0 ;  /* 0x00007610ff007816 */ /* 0x000fce0000000000 */
[----:B------:R-:W-:-:S04]  /*12b0*/  UIADD3 UR5, UPT, UPT, -UR4, URZ, URZ ;  /* 0x000000ff04057290 */ /* 0x000fc8000fffe1ff */
[----:B------:R-:W-:Y:S02]  /*12c0*/  UIMAD UR5, UR7, UR5, UR62 ;  /* 0x00000005070572a4 */ /* 0x000fe4000f8e023e */
[----:B------:R-:W-:-:S04]  /*12d0*/  UIADD3 UR4, UPT, UPT, -UR6, URZ, URZ ;  /* 0x000000ff06047290 */ /* 0x000fc8000fffe1ff */
[----:B------:R-:W-:Y:S01]  /*12e0*/  IMAD.U32 R87, RZ, RZ, UR5 ;  /* 0x00000005ff577e24 */ /* 0x000fe2000f8e00ff */
[----:B------:R-:W-:-:S06]  /*12f0*/  UIMAD UR4, UR8, UR4, UR28 ;  /* 0x00000004080472a4 */ /* 0x000fcc000f8e021c */
[----:B------:R-:W-:Y:S01]  /*1300*/  IMAD.U32 R86, RZ, RZ, UR4 ;  /* 0x00000004ff567e24 */ /* 0x000fe2000f8e00ff */
[----:B-12---:R-:W-:Y:S06]  /*1310*/  BRA.U UP5, `(.L_x_18) ;  /* 0x0000000105447547 */ /* 0x006fec000b800000 */
[----:B------:R-:W-:Y:S02]  /*1320*/  R2UR UR4, R86 ;  /* 0x00000000560472ca */ /* 0x000fe400000e0000 */
[----:B------:R-:W-:-:S11]  /*1330*/  R2UR UR7, R87 ;  /* 0x00000000570772ca */ /* 0x000fd600000e0000 */
[----:B------:R-:W-:Y:S02]  /*1340*/  UISETP.NE.AND UP0, UPT, UR4, URZ, UPT ;  /* 0x000000ff0400728c */ /* 0x000fe4000bf05270 */
[----:B------:R-:W-:Y:S02]  /*1350*/  ULOP3.LUT UR4, UR7, 0x2, URZ, 0x3c, !UPT ;  /* 0x0000000207047892 */ /* 0x000fe4000f8e3cff */
[----:B------:R-:W-:Y:S02]  /*1360*/  UISETP.GT.U32.AND UP2, UPT, UR7, 0x1, UP0 ;  /* 0x000000010700788c */ /* 0x000fe40008744070 */
[----:B------:R-:W-:Y:S02]  /*1370*/  UISETP.GT.U32.AND UP0, UPT, UR4, 0x1, UP0 ;  /* 0x000000010400788c */ /* 0x000fe40008704070 */
[----:B------:R-:W-:Y:S02]  /*1380*/  USEL UR5, URZ, 0x2, UP2 ;  /* 0x00000002ff057887 */ /* 0x000fe40009000000 */
[----:B------:R-:W-:-:S02]  /*1390*/  USEL UR6, URZ, 0x1, UP2 ;  /* 0x00000001ff067887 */ /* 0x000fc40009000000 */
[----:B------:R-:W-:Y:S02]  /*13a0*/  USEL UR4, URZ, 0x4, UP0 ;  /* 0x00000004ff047887 */ /* 0x000fe40008000000 */
[----:B------:R-:W-:Y:S02]  /*13b0*/  ULOP3.LUT UR7, UR7, 0xfffffffe, URZ, 0xc0, !UPT ;  /* 0xfffffffe07077892 */ /* 0x000fe4000f8ec0ff */
[----:B------:R-:W-:Y:S02]  /*13c0*/  USEL UR8, URZ, 0x8, UP0 ;  /* 0x00000008ff087887 */ /* 0x000fe40008000000 */
[----:B------:R-:W-:-:S03]  /*13d0*/  UIADD3 UR4, UPT, UPT, UR4, UR5, UR6 ;  /* 0x0000000504047290 */ /* 0x000fc6000fffe006 */
[----:B------:R-:W-:Y:S01]  /*13e0*/  UMOV UR5, 0x3 ;  /* 0x0000000300057882 */ /* 0x000fe20000000000 */
[----:B------:R-:W-:Y:S02]  /*13f0*/  UIADD3 UR4, UPT, UPT, UR4, UR8, URZ ;  /* 0x0000000804047290 */ /* 0x000fe4000fffe0ff */
[----:B------:R-:W-:-:S04]  /*1400*/  USHF.L.U32 UR5, UR5, UR7, URZ ;  /* 0x0000000705057299 */ /* 0x000fc800080006ff */
[----:B------:R-:W-:Y:S02]  /*1410*/  IMAD.U32 R2, RZ, RZ, UR4 ;  /* 0x00000004ff027e24 */ /* 0x000fe4000f8e00ff */
[----:B------:R-:W-:-:S07]  /*1420*/  IMAD.U32 R0, RZ, RZ, UR5 ;  /* 0x00000005ff007e24 */ /* 0x000fce000f8e00ff */
.L_x_18:
[----:B------:R-:W1:Y:S01]  /*1430*/  S2UR UR36, SR_CTAID.Z ;  /* 0x00000000002479c3 */ /* 0x000e620000002700 */
[----:B------:R-:W-:Y:S01]  /*1440*/  UISETP.GE.AND UP0, UPT, UR19, 0x1, UPT ;  /* 0x000000011300788c */ /* 0x000fe2000bf06270 */
[----:B------:R-:W-:-:S08]  /*1450*/  UMOV UR24, 0x5 ;  /* 0x0000000500187882 */ /* 0x000fd00000000000 */
[----:B------:R-:W-:Y:S05]  /*1460*/  BRA.U !UP0, `(.L_x_19) ;  /* 0x0000000108d07547 */ /* 0x000fea000b800000 */
[----:B------:R-:W2:Y:S01]  /*1470*/  LDCU.128 UR12, c[0x0][0xf10] ;  /* 0x0001e200ff0c77ac */ /* 0x000ea20008000c00 */
[----:B------:R-:W3:Y:S01]  /*1480*/  LDCU UR6, c[0x0][0x370] ;  /* 0x00006e00ff0677ac */ /* 0x000ee20008000800 */
[----:B------:R-:W4:Y:S01]  /*1490*/  LDCU UR7, c[0x0][0x374] ;  /* 0x00006e80ff0777ac */ /* 0x000f220008000800 */
[----:B------:R-:W1:Y:S01]  /*14a0*/  LDCU UR21, c[0x0][0xf0c] ;  /* 0x0001e180ff1577ac */ /* 0x000e620008000800 */
[----:B------:R-:W1:Y:S01]  /*14b0*/  LDCU UR22, c[0x0][0xf20] ;  /* 0x0001e400ff1677ac */ /* 0x000e620008000800 */
[----:B------:R-:W1:Y:S01]  /*14c0*/  LDCU.64 UR8, c[0x0][0xf28] ;  /* 0x0001e500ff0877ac */ /* 0x000e620008000a00 */
[----:B--2---:R-:W-:Y:S02]  /*14d0*/  UISETP.NE.AND UP3, UPT, UR14, 0x1, UPT ;  /* 0x000000010e00788c */ /* 0x004fe4000bf65270 */
[----:B----4-:R-:W-:Y:S02]  /*14e0*/  UIMAD.WIDE.U32 UR10, UR7, UR15, URZ ;  /* 0x0000000f070a72a5 */ /* 0x010fe4000f8e00ff */
[----:B---3--:R-:W-:-:S02]  /*14f0*/  UIMAD.WIDE.U32 UR16, UR6, UR12, URZ ;  /* 0x0000000c061072a5 */ /* 0x008fc4000f8e00ff */
[----:B-1----:R-:W-:Y:S02]  /*1500*/  UISETP.NE.AND UP0, UPT, UR21, 0x1, UPT ;  /* 0x000000011500788c */ /* 0x002fe4000bf05270 */
[----:B------:R-:W-:Y:S01]  /*1510*/  UIMAD.WIDE.U32 UR4, UR26, UR12, URZ ;  /* 0x0000000c1a0472a5 */ /* 0x000fe2000f8e00ff */
[----:B------:R-:W-:Y:S02]  /*1520*/  UMOV UR10, UR11 ;  /* 0x0000000b000a7c82 */ /* 0x000fe40008000000 */
[----:B------:R-:W-:Y:S01]  /*1530*/  UMOV UR16, UR17 ;  /* 0x0000001100107c82 */ /* 0x000fe20008000000 */
[----:B------:R-:W-:Y:S02]  /*1540*/  @UP3 USHF.R.U32.HI UR7, URZ, UR22, UR10 ;  /* 0x00000016ff073299 */ /* 0x000fe4000801160a */
[----:B------:R-:W-:Y:S02]  /*1550*/  UISETP.NE.AND UP2, UPT, UR19, 0x1, UPT ;  /* 0x000000011300788c */ /* 0x000fe4000bf45270 */
[----:B------:R-:W-:-:S02]  /*1560*/  USHF.R.U32.HI UR5, URZ, UR13, UR5 ;  /* 0x0000000dff057299 */ /* 0x000fc40008011605 */
[----:B------:R-:W-:Y:S02]  /*1570*/  @UP0 USHF.R.U32.HI UR6, URZ, UR13, UR16 ;  /* 0x0000000dff060299 */ /* 0x000fe40008011610 */
[----:B------:R-:W-:Y:S02]  /*1580*/  UIMAD.WIDE.U32 UR12, UR28, UR15, URZ ;  /* 0x0000000f1c0c72a5 */ /* 0x000fe4000f8e00ff */
[----:B------:R-:W-:Y:S02]  /*1590*/  UIMAD.WIDE.U32 UR10, UR7, UR8, URZ ;  /* 0x00000008070a72a5 */ /* 0x000fe4000f8e00ff */
[----:B------:R-:W-:Y:S02]  /*15a0*/  UIMAD.WIDE.U32 UR16, UR6, UR8, URZ ;  /* 0x00000008061072a5 */ /* 0x000fe4000f8e00ff */
[----:B------:R-:W-:Y:S01]  /*15b0*/  USEL UR5, UR26, UR5, !UP0 ;  /* 0x000000051a057287 */ /* 0x000fe2000c000000 */
[----:B------:R-:W-:Y:S02]  /*15c0*/  UMOV UR4, UR13 ;  /* 0x0000000d00047c82 */ /* 0x000fe40008000000 */
[----:B------:R-:W-:Y:S01]  /*15d0*/  UMOV UR10, UR11 ;  /* 0x0000000b000a7c82 */ /* 0x000fe20008000000 */
[----:B------:R-:W-:-:S02]  /*15e0*/  USHF.R.U32.HI UR4, URZ, UR22, UR4 ;  /* 0x00000016ff047299 */ /* 0x000fc40008011604 */
[----:B------:R-:W-:Y:S01]  /*15f0*/  @UP2 USHF.R.U32.HI UR7, URZ, UR9, UR10 ;  /* 0x00000009ff072299 */ /* 0x000fe2000801160a */
[----:B------:R-:W-:Y:S01]  /*1600*/  UMOV UR16, UR17 ;  /* 0x0000001100107c82 */ /* 0x000fe20008000000 */
[----:B------:R-:W-:Y:S02]  /*1610*/  USEL UR4, UR28, UR4, !UP3 ;  /* 0x000000041c047287 */ /* 0x000fe4000d800000 */
[----:B------:R-:W-:Y:S02]  /*1620*/  @UP2 USHF.R.U32.HI UR6, URZ, UR9, UR16 ;  /* 0x00000009ff062299 */ /* 0x000fe40008011610 */
[----:B------:R-:W-:Y:S02]  /*1630*/  UIMAD UR7, UR7, UR19, URZ ;  /* 0x00000013070772a4 */ /* 0x000fe4000f8e02ff */
[----:B------:R-:W-:Y:S02]  /*1640*/  UIMAD UR12, UR6, UR19, URZ ;  /* 0x00000013060c72a4 */ /* 0x000fe4000f8e02ff */
[----:B------:R-:W-:-:S02]  /*1650*/  UISETP.GE.AND UP0, UPT, UR4, UR7, UPT ;  /* 0x000000070400728c */ /* 0x000fc4000bf06270 */
[----:B------:R-:W-:Y:S02]  /*1660*/  UIMAD.WIDE.U32 UR10, UR4, UR8, URZ ;  /* 0x00000008040a72a5 */ /* 0x000fe4000f8e00ff */
[----:B------:R-:W-:Y:S02]  /*1670*/  UISETP.GE.OR UP0, UPT, UR5, UR12, UP0 ;  /* 0x0000000c0500728c */ /* 0x000fe40008706670 */
[----:B------:R-:W-:Y:S02]  /*1680*/  UIMAD.WIDE.U32 UR12, UR5, UR8, URZ ;  /* 0x00000008050c72a5 */ /* 0x000fe4000f8e00ff */
[----:B------:R-:W-:Y:S01]  /*1690*/  UIADD3 UR10, UPT, UPT, -UR4, URZ, URZ ;  /* 0x000000ff040a7290 */ /* 0x000fe2000fffe1ff */
[----:B------:R-:W-:Y:S01]  /*16a0*/  UMOV UR8, UR11 ;  /* 0x0000000b00087c82 */ /* 0x000fe20008000000 */
[----:B------:R-:W-:Y:S02]  /*16b0*/  UIADD3 UR11, UPT, UPT, -UR5, URZ, URZ ;  /* 0x000000ff050b7290 */ /* 0x000fe4000fffe1ff */
[----:B------:R-:W-:-:S03]  /*16c0*/  USHF.R.U32.HI UR8, URZ, UR9, UR8 ;  /* 0x00000009ff087299 */ /* 0x000fc60008011608 */
[----:B------:R-:W-:Y:S01]  /*16d0*/  @!UP0 UMOV UR7, UR13 ;  /* 0x0000000d00078c82 */ /* 0x000fe20008000000 */
[----:B------:R-:W-:Y:S02]  /*16e0*/  UIMAD UR28, UR14, UR10, UR28 ;  /* 0x0000000a0e1c72a4 */ /* 0x000fe4000f8e021c */
[----:B------:R-:W-:Y:S02]  /*16f0*/  USEL UR8, UR4, UR8, !UP2 ;  /* 0x0000000804087287 */ /* 0x000fe4000d000000 */
[----:B------:R-:W-:Y:S02]  /*1700*/  @!UP0 USHF.R.U32.HI UR7, URZ, UR9, UR7 ;  /* 0x00000009ff078299 */ /* 0x000fe40008011607 */
[----:B------:R-:W-:Y:S02]  /*1710*/  UIADD3 UR9, UPT, UPT, -UR8, URZ, URZ ;  /* 0x000000ff08097290 */ /* 0x000fe4000fffe1ff */
[----:B------:R-:W-:Y:S02]  /*1720*/  @!UP0 USEL UR7, UR5, UR7, !UP2 ;  /* 0x0000000705078287 */ /* 0x000fe4000d000000 */
[----:B------:R-:W-:-:S02]  /*1730*/  UIMAD UR9, UR19, UR9, UR4 ;  /* 0x00000009130972a4 */ /* 0x000fc4000f8e0204 */
[----:B------:R-:W-:Y:S02]  /*1740*/  @!UP0 UIADD3 UR8, UPT, UPT, UR8, -UR7, URZ ;  /* 0x8000000708088290 */ /* 0x000fe4000fffe0ff */
[----:B------:R-:W-:Y:S02]  /*1750*/  @!UP0 UIMAD UR6, UR9, UR6, UR7 ;  /* 0x00000006090682a4 */ /* 0x000fe4000f8e0207 */
[----:B------:R-:W-:Y:S02]  /*1760*/  @!UP0 UIMAD UR4, UR8, UR19, UR5 ;  /* 0x00000013080482a4 */ /* 0x000fe4000f8e0205 */
[----:B------:R-:W-:Y:S02]  /*1770*/  UIMAD UR26, UR21, UR11, UR26 ;  /* 0x0000000b151a72a4 */ /* 0x000fe4000f8e021a */
[----:B------:R-:W-:Y:S01]  /*1780*/  UIMAD UR28, UR4, UR14, UR28 ;  /* 0x0000000e041c72a4 */ /* 0x000fe2000f8e021c */
[----:B------:R-:W-:Y:S02]  /*1790*/  @!UP0 UMOV UR5, UR6 ;  /* 0x0000000600058c82 */ /* 0x000fe40008000000 */
[----:B------:R-:W-:-:S12]  /*17a0*/  UIMAD UR26, UR5, UR21, UR26 ;  /* 0x00000015051a72a4 */ /* 0x000fd8000f8e021a */
.L_x_19:
[----:B------:R-:W-:Y:S02]  /*17b0*/  UISETP.NE.AND UP2, UPT, UR23, 0x1, UPT ;  /* 0x000000011700788c */ /* 0x000fe4000bf45270 */
[----:B------:R-:W-:Y:S02]  /*17c0*/  ULOP3.LUT UR46, UR46, 0x300, URZ, 0xc0, !UPT ;  /* 0x000003002e2e7892 */ /* 0x000fe4000f8ec0ff */
[----:B------:R-:W-:Y:S02]  /*17d0*/  ULOP3.LUT UR37, UR37, 0xffff, URZ, 0xc0, !UPT ;  /* 0x0000ffff25257892 */ /* 0x000fe4000f8ec0ff */
[----:B------:R-:W-:Y:S02]  /*17e0*/  UISETP.NE.AND UP0, UPT, UR18, 0x2, UPT ;  /* 0x000000021200788c */ /* 0x000fe4000bf05270 */
[----:B------:R-:W-:Y:S02]  /*17f0*/  ULOP3.LUT UR64, UR62, 0x1, URZ, 0xc0, !UPT ;  /* 0x000000013e407892 */ /* 0x000fe4000f8ec0ff */
[----:B------:R-:W-:-:S02]  /*1800*/  ULOP3.LUT UR60, UR60, 0x1, URZ, 0xc0, !UPT ;  /* 0x000000013c3c7892 */ /* 0x000fc4000f8ec0ff */
[----:B------:R-:W-:Y:S02]  /*1810*/  ULOP3.LUT UR43, UR43, 0x400, URZ, 0xc0, !UPT ;  /* 0x000004002b2b7892 */ /* 0x000fe4000f8ec0ff */
[----:B------:R-:W-:Y:S02]  /*1820*/  ULOP3.LUT UR10, UR20, 0x80, URZ, 0xc0, !UPT ;  /* 0x00000080140a7892 */ /* 0x000fe4000f8ec0ff */
[----:B------:R-:W-:Y:S02]  /*1830*/  USHF.R.U32.HI UR50, URZ, 0x9, UR46 ;  /* 0x00000009ff327899 */ /* 0x000fe4000801162e */
[----:B------:R-:W-:Y:S01]  /*1840*/  USHF.L.U32 UR37, UR24, UR37, URZ ;  /* 0x0000002518257299 */ /* 0x000fe200080006ff */
[----:B------:R-:W-:Y:S11]  /*1850*/  BRA.U UP2, `(.L_x_20) ;  /* 0x0000000102407547 */ /* 0x000ff6000b800000 */
[----:B------:R-:W2:Y:S01]  /*1860*/  LDCU.128 UR12, c[0x0][0xf10] ;  /* 0x0001e200ff0c77ac */ /* 0x000ea20008000c00 */
[----:B------:R-:W3:Y:S01]  /*1870*/  LDCU UR8, c[0x0][0xf0c] ;  /* 0x0001e180ff0877ac */ /* 0x000ee20008000800 */
[----:B------:R-:W4:Y:S01]  /*1880*/  LDCU UR9, c[0x0][0xf20] ;  /* 0x0001e400ff0977ac */ /* 0x000f220008000800 */
[----:B--2---:R-:W-:Y:S02]  /*1890*/  UIMAD.WIDE.U32 UR4, UR26, UR12, URZ ;  /* 0x0000000c1a0472a5 */ /* 0x004fe4000f8e00ff */
[----:B------:R-:W-:Y:S02]  /*18a0*/  UIMAD.WIDE.U32 UR6, UR28, UR15, URZ ;  /* 0x0000000f1c0672a5 */ /* 0x000fe4000f8e00ff */
[----:B---3--:R-:W-:Y:S02]  /*18b0*/  UISETP.NE.AND UP2, UPT, UR8, 0x1, UPT ;  /* 0x000000010800788c */ /* 0x008fe4000bf45270 */
[----:B------:R-:W-:-:S03]  /*18c0*/  USHF.R.U32.HI UR5, URZ, UR13, UR5 ;  /* 0x0000000dff057299 */ /* 0x000fc60008011605 */
[----:B------:R-:W-:Y:S01]  /*18d0*/  UMOV UR4, UR7 ;  /* 0x0000000700047c82 */ /* 0x000fe20008000000 */
[----:B------:R-:W-:Y:S02]  /*18e0*/  USEL UR5, UR26, UR5, !UP2 ;  /* 0x000000051a057287 */ /* 0x000fe4000d000000 */
[----:B------:R-:W-:Y:S02]  /*18f0*/  UISETP.NE.AND UP2, UPT, UR14, 0x1, UPT ;  /* 0x000000010e00788c */ /* 0x000fe4000bf45270 */
[----:B----4-:R-:W-:-:S04]  /*1900*/  USHF.R.U32.HI UR4, URZ, UR9, UR4 ;  /* 0x00000009ff047299 */ /* 0x010fc80008011604 */
[----:B------:R-:W-:-:S04]  /*1910*/  USEL UR4, UR28, UR4, !UP2 ;  /* 0x000000041c047287 */ /* 0x000fc8000d000000 */
[----:B------:R-:W-:Y:S02]  /*1920*/  UIADD3 UR6, UPT, UPT, UR5, -UR4, URZ ;  /* 0x8000000405067290 */ /* 0x000fe4000fffe0ff */
[----:B------:R-:W-:Y:S02]  /*1930*/  UIADD3 UR4, UPT, UPT, -UR5, UR4, URZ ;  /* 0x0000000405047290 */ /* 0x000fe4000fffe1ff */
[----:B------:R-:W-:Y:S02]  /*1940*/  UIMAD UR28, UR6, UR14, UR28 ;  /* 0x0000000e061c72a4 */ /* 0x000fe4000f8e021c */
[----:B------:R-:W-:-:S12]  /*1950*/  UIMAD UR26, UR4, UR8, UR26 ;  /* 0x00000008041a72a4 */ /* 0x000fd8000f8e021a */
.L_x_20:
[----:B------:R-:W-:Y:S05]  /*1960*/  BRA.U !UP6, `(.L_x_21) ;  /* 0x000000010e0c7547 */ /* 0x000fea000b800000 */
[----:B------:R-:W-:Y:S01]  /*1970*/  UCGABAR_WAIT ;  /* 0x0000000000007dc7 */ /* 0x000fe20008000000 */
[----:B------:R-:W-:Y:S01]  /*1980*/  CCTL.IVALL ;  /* 0x00000000ff00798f */ /* 0x000fe20002000000 */
[----:B------:R-:W-:Y:S05]  /*1990*/  BRA `(.L_x_22) ;  /* 0x0000000000047947 */ /* 0x000fea0003800000 */
.L_x_21:
[----:B------:R-:W-:Y:S06]  /*19a0*/  BAR.SYNC.DEFER_BLOCKING 0x0 ;  /* 0x0000000000007b1d */ /* 0x000fec0000010000 */
.L_x_22:
[----:B------:R-:W-:Y:S05]  /*19b0*/  BRA.U UP0, `(.L_x_23) ;  /* 0x0000001d005c7547 */ /* 0x000fea000b800000 */
[----:B------:R-:W2:Y:S01]  /*19c0*/  LDCU UR6, c[0x0][0x38c] ;  /* 0x00007180ff0677ac */ /* 0x000ea20008000800 */
[----:B------:R-:W-:Y:S01]  /*19d0*/  PLOP3.LUT P2, PT, PT, PT, UP4, 0x80, 0x8 ;  /* 0x000000000008781c */ /* 0x000fe20003f4f048 */
[----:B------:R-:W-:Y:S01]  /*19e0*/  IMAD.MOV.U32 R12, RZ, RZ, 0x1 ;  /* 0x00000001ff0c7424 */ /* 0x000fe200078e00ff */
[----:B------:R-:W-:Y:S02]  /*19f0*/  ISETP.NE.AND P3, PT, R3, RZ, P4 ;  /* 0x000000ff0300720c */ /* 0x000fe40002765270 */
[----:B------:R-:W-:Y:S02]  /*1a00*/  CS2R R10, SRZ ;  /* 0x00000000000a7805 */ /* 0x000fe4000001ff00 */
[----:B------:R-:W-:Y:S01]  /*1a10*/  PLOP3.LUT P2, PT, P2, PT, PT, 0x8, 0x80 ;  /* 0x000000000080781c */ /* 0x000fe2000174e170 */
[----:B------:R-:W-:Y:S01]  /*1a20*/  IMAD.MOV.U32 R9, RZ, RZ, RZ ;  /* 0x000000ffff097224 */ /* 0x000fe200078e00ff */
[----:B------:R-:W3:Y:S01]  /*1a30*/  LDCU UR56, c[0x0][0x370] ;  /* 0x00006e00ff3877ac */ /* 0x000ee20008000800 */
[----:B------:R-:W-:Y:S01]  /*1a40*/  IMAD.MOV.U32 R8, RZ, RZ, 0x1 ;  /* 0x00000001ff087424 */ /* 0x000fe200078e00ff */
[----:B------:R-:W4:Y:S01]  /*1a50*/  LDCU.64 UR44, c[0x0][0x348] ;  /* 0x00006900ff2c77ac */ /* 0x000f220008000a00 */
[----:B------:R-:W-:Y:S01]  /*1a60*/  ULEA UR60, UR64, UR60, 0x1 ;  /* 0x0000003c403c7291 */ /* 0x000fe2000f8e08ff */
[----:B------:R-:W1:Y:S01]  /*1a70*/  LDCU UR54, c[0x0][0x374] ;  /* 0x00006e80ff3677ac */ /* 0x000e620008000800 */
[----:B--2---:R-:W-:-:S02]  /*1a80*/  UIADD3 UR5, UPT, UPT, UR6, 0x7f, URZ ;  /* 0x0000007f06057890 */ /* 0x004fc4000fffe0ff */
[----:B------:R-:W-:Y:S02]  /*1a90*/  UIADD3 UR63, UPT, UPT, UR6, 0xfe, URZ ;  /* 0x000000fe063f7890 */ /* 0x000fe4000fffe0ff */
[----:B------:R-:W-:Y:S01]  /*1aa0*/  USHF.R.S32.HI UR4, URZ, 0x1f, UR5 ;  /* 0x0000001fff047899 */ /* 0x000fe20008011405 */
[----:B------:R-:W-:-:S03]  /*1ab0*/  UMOV UR15, URZ ;  /* 0x000000ff000f7c82 */ /* 0x000fc60008000000 */
[----:B------:R-:W-:Y:S02]  /*1ac0*/  ULEA.HI UR4, UR4, UR5, URZ, 0x7 ;  /* 0x0000000504047291 */ /* 0x000fe4000f8f38ff */
[----:B------:R-:W-:Y:S02]  /*1ad0*/  UIADD3 UR5, UPT, UPT, UR6, -0x1, URZ ;  /* 0xffffffff06057890 */ /* 0x000fe4000fffe0ff */
[----:B------:R-:W-:Y:S02]  /*1ae0*/  USHF.R.S32.HI UR58, URZ, 0x7, UR4 ;  /* 0x00000007ff3a7899 */ /* 0x000fe40008011404 */
[----:B------:R-:W-:Y:S02]  /*1af0*/  UISETP.GE.U32.AND UP1, UPT, UR5, -0xff, UPT ;  /* 0xffffff010500788c */ /* 0x000fe4000bf26070 */
[----:B------:R-:W-:-:S04]  /*1b00*/  UISETP.LT.U32.AND UP0, UPT, UR58, 0x10, UPT ;  /* 0x000000103a00788c */ /* 0x000fc8000bf01070 */
[----:B------:R-:W-:Y:S02]  /*1b10*/  USEL UR57, UR58, 0x10, UP0 ;  /* 0x000000103a397887 */ /* 0x000fe40008000000 */
[----:B------:R-:W-:Y:S02]  /*1b20*/  UISETP.NE.AND UP0, UPT, UR18, URZ, UPT ;  /* 0x000000ff1200728c */ /* 0x000fe4000bf05270 */
[----:B------:R-:W-:Y:S02]  /*1b30*/  UIADD3 UR4, UPT, UPT, UR57, -0x1, URZ ;  /* 0xffffffff39047890 */ /* 0x000fe4000fffe0ff */
[----:B------:R-:W-:Y:S02]  /*1b40*/  @UP1 UIADD3 UR4, UPT, UPT, UR57, URZ, URZ ;  /* 0x000000ff39041290 */ /* 0x000fe4000fffe0ff */
[----:B------:R-:W-:Y:S02]  /*1b50*/  USEL UR47, UR47, 0x2, UP0 ;  /* 0x000000022f2f7887 */ /* 0x000fe40008000000 */
[----:B------:R-:W-:-:S02]  /*1b60*/  UIADD3 UR61, UPT, UPT, UR58, -UR57, URZ ;  /* 0x800000393a3d7290 */ /* 0x000fc4000fffe0ff */
[----:B------:R-:W-:Y:S02]  /*1b70*/  UIADD3 UR51, UPT, UPT, UR4, 0x1, URZ ;  /* 0x0000000104337890 */ /* 0x000fe4000fffe0ff */
[----:B-1-34-:R-:W-:-:S12]  /*1b80*/  UIADD3 UR59, UPT, UPT, -UR4, URZ, URZ ;  /* 0x000000ff043b7290 */ /* 0x01afd8000fffe1ff */
.L_x_47:
[----:B------:R-:W-:Y:S01]  /*1b90*/  UISETP.NE.AND UP0, UPT, UR55, URZ, UPT ;  /* 0x000000ff3700728c */ /* 0x000fe2000bf05270 */
[----:B-1----:R-:W1:Y:S08]  /*1ba0*/  S2UR UR55, SR_CgaCtaId ;  /* 0x00000000003779c3 */ /* 0x002e700000008800 */
[----:B---3--:R-:W-:Y:S05]  /*1bb0*/  BRA.U UP0, `(.L_x_24) ;  /* 0x0000000100347547 */ /* 0x008fea000b800000 */
[----:B------:R-:W2:Y:S01]  /*1bc0*/  S2R R0, SR_CgaCtaId ;  /* 0x0000000000007919 */ /* 0x000ea20000008800 */
[----:B------:R-:W-:Y:S02]  /*1bd0*/  MOV R3, 0x400 ;  /* 0x0000040000037802 */ /* 0x000fe40000000f00 */
[----:B------:R-:W-:Y:S02]  /*1be0*/  SHF.L.U32 R2, R8, 0x1f, RZ ;  /* 0x0000001f08027819 */ /* 0x000fe400000006ff */
[----:B--2---:R-:W-:-:S05]  /*1bf0*/  LEA R0, R0, R3, 0x18 ;  /* 0x0000000300007211 */ /* 0x004fca00078ec0ff */
[----:B------:R-:W-:-:S04]  /*1c00*/  IMAD R3, R9, 0x8, R0 ;  /* 0x0000000809037824 */ /* 0x000fc800078e0200 */
[----:B------:R-:W2:Y:S02]  /*1c10*/  SYNCS.PHASECHK.TRANS64.TRYWAIT P0, [R3+URZ+0x190], R2 ;  /* 0x00019002030075a7 */ /* 0x000ea400080011ff */
[----:B--2---:R-:W-:Y:S05]  /*1c20*/  @!P0 BRA `(.L_x_25) ;  /* 0x00000078002c8947 */ /* 0x004fea0003800000 */
.L_x_150:
[----:B------:R-:W-:Y:S01]  /*1c30*/  VIADD R9, R9, 0x1 ;  /* 0x0000000109097836 */ /* 0x000fe20000000000 */
[----:B------:R2:W-:Y:S04]  /*1c40*/  SYNCS.ARRIVE.TRANS64.A1T0 RZ, [R3+URZ+0x180], RZ ;  /* 0x000180ff03ff79a7 */ /* 0x0005e800081000ff */
[----:B------:R-:W-:-:S04]  /*1c50*/  ISETP.NE.AND P0, PT, R9, 0x2, PT ;  /* 0x000000020900780c */ /* 0x000fc80003f05270 */
[----:B------:R-:W-:Y:S02]  /*1c60*/  SEL R9, R9, RZ, P0 ;  /* 0x000000ff09097207 */ /* 0x000fe40000000000 */
[----:B--2---:R-:W-:-:S04]  /*1c70*/  SEL R3, RZ, 0x1, P0 ;  /* 0x00000001ff037807 */ /* 0x004fc80000000000 */
[----:B------:R-:W-:Y:S02]  /*1c80*/  LOP3.LUT R8, R8, R3, RZ, 0x3c, !PT ;  /* 0x0000000308087212 */ /* 0x000fe400078e3cff */
.L_x_24:
[----:B------:R-:W-:Y:S01]  /*1c90*/  UMOV UR5, 0x400 ;  /* 0x0000040000057882 */ /* 0x000fe20000000000 */
[----:B------:R-:W-:Y:S01]  /*1ca0*/  SHF.L.U32 R0, R12, 0x1f, RZ ;  /* 0x0000001f0c007819 */ /* 0x000fe200000006ff */
[----:B-1----:R-:W-:Y:S02]  /*1cb0*/  ULEA UR5, UR55, UR5, 0x18 ;  /* 0x0000000537057291 */ /* 0x002fe4000f8ec0ff */
[----:B------:R-:W-:Y:S02]  /*1cc0*/  UISETP.GE.U32.AND UP0, UPT, UR63, 0xff, UPT ;  /* 0x000000ff3f00788c */ /* 0x000fe4000bf06070 */
[----:B------:R-:W-:Y:S02]  /*1cd0*/  ULEA UR4, UR15, UR5, 0x3 ;  /* 0x000000050f047291 */ /* 0x000fe4000f8e18ff */
[----:B------:R-:W-:Y:S02]  /*1ce0*/  ULEA UR27, UR28, UR60, 0x2 ;  /* 0x0000003c1c1b7291 */ /* 0x000fe4000f8e10ff */
[----:B------:R-:W-:-:S02]  /*1cf0*/  ULEA.HI UR12, UR28, UR28, URZ, 0x1 ;  /* 0x0000001c1c0c7291 */ /* 0x000fc4000f8f08ff */
[----:B------:R-:W-:Y:S02]  /*1d00*/  USHF.L.U32 UR27, UR27, 0x4, URZ ;  /* 0x000000041b1b7899 */ /* 0x000fe400080006ff */
[----:B------:R-:W-:Y:S01]  /*1d10*/  USHF.R.S32.HI UR12, URZ, 0x1, UR12 ;  /* 0x00000001ff0c7899 */ /* 0x000fe2000801140c */
[----:B------:R1:W2:Y:S01]  /*1d20*/  SYNCS.PHASECHK.TRANS64.TRYWAIT P1, [UR4+0x80], R0 ;  /* 0x00008000ff0075a7 */ /* 0x0002a20008021104 */
[----:B------:R-:W-:Y:S01]  /*1d30*/  ULEA.HI UR4, UR26, UR26, URZ, 0x1 ;  /* 0x0000001a1a047291 */ /* 0x000fe2000f8f08ff */
[----:B------:R-:W-:-:S03]  /*1d40*/  UMOV UR14, URZ ;  /* 0x000000ff000e7c82 */ /* 0x000fc60008000000 */
[----:B------:R-:W-:Y:S02]  /*1d50*/  USHF.L.U32 UR35, UR4, 0x7, URZ ;  /* 0x0000000704237899 */ /* 0x000fe400080006ff */
[----:B------:R-:W-:Y:S02]  /*1d60*/  ULOP3.LUT UR20, UR4, 0xfffffffe, URZ, 0xc0, !UPT ;  /* 0xfffffffe04147892 */ /* 0x000fe4000f8ec0ff */
[----:B------:R-:W-:Y:S02]  /*1d70*/  ULOP3.LUT UR35, UR35, 0xffffff00, URZ, 0xc0, !UPT ;  /* 0xffffff0023237892 */ /* 0x000fe4000f8ec0ff */
[----:B------:R-:W-:Y:S02]  /*1d80*/  ULOP3.LUT UR20, UR20, 0x1, UR62, 0xf8, !UPT ;  /* 0x0000000114147892 */ /* 0x000fe4000f8ef83e */
[----:B------:R-:W-:Y:S01]  /*1d90*/  ULEA UR35, UR64, UR35, 0x7 ;  /* 0x0000002340237291 */ /* 0x000fe2000f8e38ff */
[----:B------:R-:W-:Y:S11]  /*1da0*/  BRA.U !UP0, `(.L_x_26) ;  /* 0x0000000508287547 */ /* 0x000ff6000b800000 */
[----:B------:R-:W-:Y:S01]  /*1db0*/  UMOV UR29, UR59 ;  /* 0x0000003b001d7c82 */ /* 0x000fe20008000000 */
[----:B------:R-:W-:Y:S01]  /*1dc0*/  UMOV UR4, UR15 ;  /* 0x0000000f00047c82 */ /* 0x000fe20008000000 */
[----:B------:R-:W-:Y:S01]  /*1dd0*/  UMOV UR19, URZ ;  /* 0x000000ff00137c82 */ /* 0x000fe20008000000 */
[----:B------:R-:W-:Y:S01]  /*1de0*/  UMOV UR11, UR50 ;  /* 0x00000032000b7c82 */ /* 0x000fe20008000000 */
[----:B------:R-:W-:-:S05]  /*1df0*/  UMOV UR34, URZ ;  /* 0x000000ff00227c82 */ /* 0x000fca0008000000 */
.L_x_34:
[----:B------:R-:W-:Y:S01]  /*1e00*/  ULEA UR6, UR4, UR5, 0x3 ;  /* 0x0000000504067291 */ /* 0x000fe2000f8e18ff */
[----:B--2---:R-:W-:Y:S01]  /*1e10*/  @P4 MOV R2, 0x6000 ;  /* 0x0000600000024802 */ /* 0x004fe20000000f00 */
[----:B--23--:R-:W-:Y:S10]  /*1e20*/  @P1 BRA `(.L_x_27) ;  /* 0x00000000000c1947 */ /* 0x00cff40003800000 */
[----:B------:R-:W-:-:S04]  /*1e30*/  SHF.L.U32 R3, R12, 0x1f, RZ ;  /* 0x0000001f0c037819 */ /* 0x000fc800000006ff */
[----:B------:R-:W2:Y:S02]  /*1e40*/  SYNCS.PHASECHK.TRANS64.TRYWAIT P0, [UR6+0x80], R3 ;  /* 0x00008003ff0075a7 */ /* 0x000ea40008001106 */
[----:B--2---:R-:W-:Y:S05]  /*1e50*/  @!P0 BRA `(.L_x_28) ;  /* 0x0000007400b48947 */ /* 0x004fea0003800000 */
.L_x_27:
[----:B------:R2:W-:Y:S01]  /*1e60*/  @P4 SYNCS.ARRIVE.TRANS64 RZ, [UR6], R2 ;  /* 0x00000002ffff49a7 */ /* 0x0005e20008000006 */
[----:B------:R-:W-:Y:S02]  /*1e70*/  ULOP3.LUT UR7, UR47, 0x2, URZ, 0xfc, !UPT ;  /* 0x000000022f077892 */ /* 0x000fe4000f8efcff */
[----:B------:R-:W-:Y:S02]  /*1e80*/  UIADD3 UR29, UPT, UPT, UR29, 0x1, URZ ;  /* 0x000000011d1d7890 */ /* 0x000fe4000fffe0ff */
[----:B------:R-:W-:Y:S02]  /*1e90*/  UISETP.NE.AND UP0, UPT, UR7, 0x2, UPT ;  /* 0x000000020700788c */ /* 0x000fe4000bf05270 */
[----:B------:R-:W-:-:S07]  /*1ea0*/  UISETP.NE.AND UP4, UPT, UR29, 0x1, UPT ;  /* 0x000000011d00788c */ /* 0x000fce000bf85270 */
[----:B------:R-:W-:Y:S05]  /*1eb0*/  BRA.U UP0, `(.L_x_29) ;  /* 0x0000000100047547 */ /* 0x000fea000b800000 */
[----:B------:R-:W-:Y:S05]  /*1ec0*/  BPT.TRAP 0x1 ;  /* 0x000000040000795c */ /* 0x000fea0000300000 */
.L_x_29:
[----:B------:R-:W-:Y:S04]  /*1ed0*/  BSSY.RECONVERGENT B0, `(.L_x_30) ;  /* 0x0000003000007945 */ /* 0x000fe80003800200 */
[----:B------:R-:W-:Y:S05]  /*1ee0*/  @!P3 BRA `(.L_x_31) ;  /* 0x000000000004b947 */ /* 0x000fea0003800000 */
[----:B------:R-:W-:Y:S05]  /*1ef0*/  BPT.TRAP 0x1 ;  /* 0x000000040000795c */ /* 0x000fea0000300000 */
.L_x_31:
[----:B------:R-:W-:Y:S05]  /*1f00*/  BSYNC.RECONVERGENT B0 ;  /* 0x0000000000007941 */ /* 0x000fea0003800200 */
.L_x_30:
[----:B------:R-:W-:Y:S01]  /*1f10*/  UIADD3 UR7, UPT, UPT, UR4, 0x1, URZ ;  /* 0x0000000104077890 */ /* 0x000fe2000fffe0ff */
[----:B------:R-:W-:Y:S01]  /*1f20*/  BSSY.RECONVERGENT B0, `(.L_x_32) ;  /* 0x000002c000007945 */ /* 0x000fe20003800200 */
[----:B------:R-:W-:Y:S02]  /*1f30*/  ELECT P0, URZ, PT ;  /* 0x0000000000ff782f */ /* 0x000fe40003800000 */
[----:B------:R-:W-:-:S04]  /*1f40*/  UISETP.NE.AND UP0, UPT, UR7, 0x10, UPT ;  /* 0x000000100700788c */ /* 0x000fc8000bf05270 */
[----:B------:R-:W-:Y:S02]  /*1f50*/  USEL UR8, URZ, 0x1, UP0 ;  /* 0x00000001ff087887 */ /* 0x000fe40008000000 */
[----:B------:R-:W-:-:S04]  /*1f60*/  USEL UR15, UR7, URZ, UP0 ;  /* 0x000000ff070f7287 */ /* 0x000fc80008000000 */
[----:B------:R-:W-:Y:S01]  /*1f70*/  ULEA UR7, UR15, UR5, 0x3 ;  /* 0x000000050f077291 */ /* 0x000fe2000f8e18ff */
[----:B------:R-:W-:-:S04]  /*1f80*/  LOP3.LUT R12, R12, UR8, RZ, 0x3c, !PT ;  /* 0x000000080c0c7c12 */ /* 0x000fc8000f8e3cff */
[----:B-1----:R-:W-:-:S04]  /*1f90*/  SHF.L.U32 R0, R12, 0x1f, RZ ;  /* 0x0000001f0c007819 */ /* 0x002fc800000006ff */
[----:B------:R1:W3:Y:S01]  /*1fa0*/  SYNCS.PHASECHK.TRANS64.TRYWAIT P1, [UR7+0x80], R0 ;  /* 0x00008000ff0075a7 */ /* 0x0002e20008021107 */
[----:B------:R-:W-:Y:S05]  /*1fb0*/  @!P0 BRA `(.L_x_33) ;  /* 0x0000000000888947 */ /* 0x000fea0003800000 */
[----:B------:R-:W-:Y:S02]  /*1fc0*/  USHF.L.U32 UR16, UR4, 0xa, URZ ;  /* 0x0000000a04107899 */ /* 0x000fe400080006ff */
[----:B------:R-:W-:Y:S02]  /*1fd0*/  ULEA UR32, UR4, UR5, 0xd ;  /* 0x0000000504207291 */ /* 0x000fe4000f8e68ff */
[----:B------:R-:W-:Y:S02]  /*1fe0*/  UIADD3 UR40, UP3, UPT, UR44, 0x80, URZ ;  /* 0x000000802c287890 */ /* 0x000fe4000ff7e0ff */
[----:B------:R-:W-:Y:S02]  /*1ff0*/  ULEA UR24, UR4, UR43, 0xb ;  /* 0x0000002b04187291 */ /* 0x000fe4000f8e58ff */
[----:B------:R-:W-:Y:S02]  /*2000*/  UIADD3 UR38, UP2, UPT, UR44, 0x180, URZ ;  /* 0x000001802c267890 */ /* 0x000fe4000ff5e0ff */
[----:B------:R-:W-:-:S02]  /*2010*/  UIADD3 UR30, UP1, UPT, UR44, 0x280, URZ ;  /* 0x000002802c1e7890 */ /* 0x000fc4000ff3e0ff */
[----:B------:R-:W-:Y:S02]  /*2020*/  UIADD3 UR22, UP0, UPT, UR44, 0x380, URZ ;  /* 0x000003802c167890 */ /* 0x000fe4000ff1e0ff */
[----:B------:R-:W-:Y:S02]  /*2030*/  ULOP3.LUT UR8, UR16, UR46, URZ, 0xfc, !UPT ;  /* 0x0000002e10087292 */ /* 0x000fe4000f8efcff */
[----:B------:R-:W-:Y:S02]  /*2040*/  ULOP3.LUT UR33, UR6, 0xfefffff8, URZ, 0xc0, !UPT ;  /* 0xfefffff806217892 */ /* 0x000fe4000f8ec0ff */
[----:B------:R-:W-:Y:S02]  /*2050*/  UIADD3.X UR41, UPT, UPT, URZ, UR45, URZ, UP3, !UPT ;  /* 0x0000002dff297290 */ /* 0x000fe40009ffe4ff */
[----:B------:R-:W-:Y:S02]  /*2060*/  UIADD3 UR32, UPT, UPT, UR32, 0x6400, URZ ;  /* 0x0000640020207890 */ /* 0x000fe4000fffe0ff */
[----:B------:R-:W-:-:S02]  /*2070*/  UIADD3.X UR39, UPT, UPT, URZ, UR45, URZ, UP2, !UPT ;  /* 0x0000002dff277290 */ /* 0x000fc400097fe4ff */
[----:B------:R-:W-:Y:S02]  /*2080*/  UIADD3 UR24, UPT, UPT, UR5, 0x26400, UR24 ;  /* 0x0002640005187890 */ /* 0x000fe4000fffe018 */
[----:B------:R-:W-:Y:S02]  /*2090*/  UPRMT UR7, URZ, 0x5410, UR37 ;  /* 0x00005410ff077896 */ /* 0x000fe40008000025 */
[----:B------:R-:W-:Y:S02]  /*20a0*/  UIADD3.X UR31, UPT, UPT, URZ, UR45, URZ, UP1, !UPT ;  /* 0x0000002dff1f7290 */ /* 0x000fe40008ffe4ff */
[----:B------:R-:W-:Y:S02]  /*20b0*/  UIADD3 UR16, UPT, UPT, UR5, 0x2e400, UR16 ;  /* 0x0002e40005107890 */ /* 0x000fe4000fffe010 */
[----:B------:R-:W-:Y:S02]  /*20c0*/  UIADD3.X UR23, UPT, UPT, URZ, UR45, URZ, UP0, !UPT ;  /* 0x0000002dff177290 */ /* 0x000fe400087fe4ff */
[----:B------:R-:W-:Y:S01]  /*20d0*/  UIADD3 UR8, UPT, UPT, UR5, 0x32400, UR8 ;  /* 0x0003240005087890 */ /* 0x000fe2000fffe008 */
[----:B------:R-:W-:Y:S01]  /*20e0*/  UMOV UR48, 0x0 ;  /* 0x0000000000307882 */ /* 0x000fe20000000000 */
[----:B------:R-:W-:Y:S01]  /*20f0*/  UMOV UR49, 0x10000000 ;  /* 0x1000000000317882 */ /* 0x000fe20000000000 */
[----:B------:R-:W-:Y:S01]  /*2100*/  UMOV UR26, UR34 ;  /* 0x00000022001a7c82 */ /* 0x000fe20008000000 */
[----:B------:R-:W-:Y:S01]  /*2110*/  UMOV UR28, UR36 ;  /* 0x00000024001c7c82 */ /* 0x000fe20008000000 */
[----:B------:R-:W-:Y:S01]  /*2120*/  UMOV UR25, UR33 ;  /* 0x0000002100197c82 */ /* 0x000fe20008000000 */
[----:B------:R-:W-:Y:S01]  /*2130*/  UMOV UR18, URZ ;  /* 0x000000ff00127c82 */ /* 0x000fe20008000000 */
[----:B------:R-:W-:Y:S01]  /*2140*/  UMOV UR21, UR36 ;  /* 0x0000002400157c82 */ /* 0x000fe20008000000 */
[----:B------:R-:W-:Y:S01]  /*2150*/  UMOV UR17, UR33 ;  /* 0x0000002100117c82 */ /* 0x000fe20008000000 */
[----:B------:R4:W-:Y:S01]  /*2160*/  UTMALDG.3D.2CTA [UR32], [UR40], desc[UR48] ;  /* 0x00003020280075b4 */ /* 0x0009e20008211000 */
[----:B------:R-:W-:Y:S01]  /*2170*/  UMOV UR14, 0xf0000 ;  /* 0x000f0000000e7882 */ /* 0x000fe20000000000 */
[----:B------:R-:W-:Y:S01]  /*2180*/  UMOV UR13, UR36 ;  /* 0x00000024000d7c82 */ /* 0x000fe20008000000 */
[----:B------:R-:W-:Y:S01]  /*2190*/  UMOV UR9, UR33 ;  /* 0x0000002100097c82 */ /* 0x000fe20008000000 */
[----:B------:R4:W-:Y:S01]  /*21a0*/  UTMALDG.3D.MULTICAST.2CTA [UR24], [UR38], UR7, desc[UR48] ;  /* 0x00003018260073b4 */ /* 0x0009e20008211807 */
[----:B------:R4:W-:Y:S01]  /*21b0*/  UTMALDG.4D.2CTA [UR16], [UR30], desc[UR48] ;  /* 0x000030101e0075b4 */ /* 0x0009e20008219000 */
[----:B------:R4:W-:Y:S02]  /*21c0*/  UTMALDG.4D.MULTICAST.2CTA [UR8], [UR22], UR14, desc[UR48] ;  /* 0x00003008160073b4 */ /* 0x0009e4000821980e */
[----:B----4-:R-:W-:Y:S01]  /*21d0*/  NOP ;  /* 0x0000000000007918 */ /* 0x010fe20000000000 */
.L_x_33:
[----:B------:R-:W-:Y:S05]  /*21e0*/  BSYNC.RECONVERGENT B0 ;  /* 0x0000000000007941 */ /* 0x000fea0003800200 */
.L_x_32:
[----:B------:R-:W-:Y:S02]  /*21f0*/  UIADD3 UR34, UPT, UPT, UR34, 0x80, URZ ;  /* 0x0000008022227890 */ /* 0x000fe4000fffe0ff */
[----:B------:R-:W-:Y:S02]  /*2200*/  UIADD3 UR11, UPT, UPT, UR11, 0x2, URZ ;  /* 0x000000020b0b7890 */ /* 0x000fe4000fffe0ff */
[----:B------:R-:W-:Y:S01]  /*2210*/  UIADD3 UR19, UPT, UPT, UR19, 0x2, URZ ;  /* 0x0000000213137890 */ /* 0x000fe2000fffe0ff */
[----:B------:R-:W-:Y:S01]  /*2220*/  UMOV UR4, UR15 ;  /* 0x0000000f00047c82 */ /* 0x000fe20008000000 */
[----:B------:R-:W-:Y:S01]  /*2230*/  UMOV UR14, UR51 ;  /* 0x00000033000e7c82 */ /* 0x000fe20008000000 */
[----:B------:R-:W-:Y:S09]  /*2240*/  BRA.U UP4, `(.L_x_34) ;  /* 0xfffffff904ec7547 */ /* 0x000ff2000b83ffff */
.L_x_26:
[----:B------:R-:W-:Y:S01]  /*2250*/  ULEA UR4, UR15, UR5, 0x3 ;  /* 0x000000050f047291 */ /* 0x000fe2000f8e18ff */
[----:B-1----:R-:W-:Y:S01]  /*2260*/  SHF.L.U32 R0, R12, 0x1f, RZ ;  /* 0x0000001f0c007819 */ /* 0x002fe200000006ff */
[----:B------:R-:W-:Y:S01]  /*2270*/  @!P2 SYNCS.ARRIVE.TRANS64.A1T0 RZ, [UR5+0x138], RZ ;  /* 0x000138ffffffa9a7 */ /* 0x000fe20008100005 */
[----:B------:R-:W-:-:S06]  /*2280*/  UISETP.GT.AND UP0, UPT, UR58, UR57, UPT ;  /* 0x000000393a00728c */ /* 0x000fcc000bf04270 */
[----:B--23--:R1:W2:Y:S03]  /*2290*/  SYNCS.PHASECHK.TRANS64.TRYWAIT P1, [UR4+0x80], R0 ;  /* 0x00008000ff0075a7 */ /* 0x00c2a60008021104 */
[----:B------:R-:W-:Y:S05]  /*22a0*/  BRA.U !UP0, `(.L_x_35) ;  /* 0x0000000508187547 */ /* 0x000fea000b800000 */
[----:B------:R-:W-:Y:S01]  /*22b0*/  UIADD3 UR29, UPT, UPT, UR61, UR14, URZ ;  /* 0x0000000e3d1d7290 */ /* 0x000fe2000fffe0ff */
[----:B------:R-:W-:-:S11]  /*22c0*/  UMOV UR6, UR15 ;  /* 0x0000000f00067c82 */ /* 0x000fd60008000000 */
.L_x_43:
[----:B------:R-:W-:Y:S01]  /*22d0*/  ULEA UR7, UR6, UR5, 0x3 ;  /* 0x0000000506077291 */ /* 0x000fe2000f8e18ff */
[----:B--2---:R-:W-:Y:S01]  /*22e0*/  @P4 MOV R2, 0x6000 ;  /* 0x0000600000024802 */ /* 0x004fe20000000f00 */
[----:B--23--:R-:W-:Y:S10]  /*22f0*/  @P1 BRA `(.L_x_36) ;  /* 0x00000000000c1947 */ /* 0x00cff40003800000 */
[----:B------:R-:W-:-:S04]  /*2300*/  SHF.L.U32 R3, R12, 0x1f, RZ ;  /* 0x0000001f0c037819 */ /* 0x000fc800000006ff */
[----:B------:R-:W2:Y:S02]  /*2310*/  SYNCS.PHASECHK.TRANS64.TRYWAIT P0, [UR7+0x80], R3 ;  /* 0x00008003ff0075a7 */ /* 0x000ea40008001107 */
[----:B--2---:R-:W-:Y:S05]  /*2320*/  @!P0 BRA `(.L_x_37) ;  /* 0x0000007000988947 */ /* 0x004fea0003800000 */
.L_x_36:
[----:B------:R2:W-:Y:S01]  /*2330*/  @P4 SYNCS.ARRIVE.TRANS64 RZ, [UR7], R2 ;  /* 0x00000002ffff49a7 */ /* 0x0005e20008000007 */
[----:B------:R-:W-:-:S04]  /*2340*/  ULOP3.LUT UR4, UR47, 0x2, URZ, 0xfc, !UPT ;  /* 0x000000022f047892 */ /* 0x000fc8000f8efcff */
[----:B------:R-:W-:-:S09]  /*2350*/  UISETP.NE.AND UP0, UPT, UR4, 0x2, UPT ;  /* 0x000000020400788c */ /* 0x000fd2000bf05270 */
[----:B------:R-:W-:Y:S05]  /*2360*/  BRA.U UP0, `(.L_x_38) ;  /* 0x0000000100047547 */ /* 0x000fea000b800000 */
[----:B------:R-:W-:Y:S05]  /*2370*/  BPT.TRAP 0x1 ;  /* 0x000000040000795c */ /* 0x000fea0000300000 */
.L_x_38:
[----:B------:R-:W-:Y:S04]  /*2380*/  BSSY.RECONVERGENT B0, `(.L_x_39) ;  /* 0x0000003000007945 */ /* 0x000fe80003800200 */
[----:B------:R-:W-:Y:S05]  /*2390*/  @!P3 BRA `(.L_x_40) ;  /* 0x000000000004b947 */ /* 0x000fea0003800000 */
[----:B------:R-:W-:Y:S05]  /*23a0*/  BPT.TRAP 0x1 ;  /* 0x000000040000795c */ /* 0x000fea0000300000 */
.L_x_40:
[----:B------:R-:W-:Y:S05]  /*23b0*/  BSYNC.RECONVERGENT B0 ;  /* 0x0000000000007941 */ /* 0x000fea0003800200 */
.L_x_39:
        /* <DEDUP_REMOVED lines=11> */
[----:B------:R-:W-:Y:S02]  /*2470*/  ULEA UR32, UR6, UR5, 0xd ;  /* 0x0000000506207291 */ /* 0x000fe4000f8e68ff */
[----:B------:R-:W-:Y:S02]  /*2480*/  UIADD3 UR22, UP3, UPT, UR44, 0x80, URZ ;  /* 0x000000802c167890 */ /* 0x000fe4000ff7e0ff */
[----:B------:R-:W-:Y:S02]  /*2490*/  ULEA UR24, UR6, UR43, 0xb ;  /* 0x0000002b06187291 */ /* 0x000fe4000f8e58ff */
[----:B------:R-:W-:Y:S02]  /*24a0*/  UIADD3 UR8, UP2, UPT, UR44, 0x180, URZ ;  /* 0x000001802c087890 */ /* 0x000fe4000ff5e0ff */
[----:B------:R-:W-:Y:S02]  /*24b0*/  USHF.L.U32 UR34, UR14, 0x7, URZ ;  /* 0x000000070e227899 */ /* 0x000fe400080006ff */
[----:B------:R-:W-:-:S02]  /*24c0*/  ULOP3.LUT UR33, UR7, 0xfefffff8, URZ, 0xc0, !UPT ;  /* 0xfefffff807217892 */ /* 0x000fc4000f8ec0ff */
[----:B------:R-:W-:Y:S02]  /*24d0*/  UIADD3.X UR23, UPT, UPT, URZ, UR45, URZ, UP3, !UPT ;  /* 0x0000002dff177290 */ /* 0x000fe40009ffe4ff */
[----:B------:R-:W-:Y:S02]  /*24e0*/  UIADD3 UR32, UPT, UPT, UR32, 0x6400, URZ ;  /* 0x0000640020207890 */ /* 0x000fe4000fffe0ff */
[----:B------:R-:W-:Y:S02]  /*24f0*/  UIADD3.X UR9, UPT, UPT, URZ, UR45, URZ, UP2, !UPT ;  /* 0x0000002dff097290 */ /* 0x000fe400097fe4ff */
[----:B------:R-:W-:Y:S02]  /*2500*/  UIADD3 UR24, UPT, UPT, UR5, 0x26400, UR24 ;  /* 0x0002640005187890 */ /* 0x000fe4000fffe018 */
[----:B------:R-:W-:Y:S02]  /*2510*/  UPRMT UR4, URZ, 0x5410, UR37 ;  /* 0x00005410ff047896 */ /* 0x000fe40008000025 */
[----:B------:R-:W-:-:S02]  /*2520*/  USHF.L.U32 UR16, UR6, 0xa, URZ ;  /* 0x0000000a06107899 */ /* 0x000fc400080006ff */
[----:B------:R-:W-:Y:S01]  /*2530*/  UIADD3 UR30, UP1, UPT, UR44, 0x280, URZ ;  /* 0x000002802c1e7890 */ /* 0x000fe2000ff3e0ff */
[----:B------:R-:W-:Y:S01]  /*2540*/  UMOV UR40, 0x0 ;  /* 0x0000000000287882 */ /* 0x000fe20000000000 */
[----:B------:R-:W-:Y:S01]  /*2550*/  UMOV UR41, 0x10000000 ;  /* 0x1000000000297882 */ /* 0x000fe20000000000 */
[----:B------:R-:W-:Y:S01]  /*2560*/  UIADD3 UR38, UP0, UPT, UR44, 0x380, URZ ;  /* 0x000003802c267890 */ /* 0x000fe2000ff1e0ff */
[----:B------:R-:W-:Y:S01]  /*2570*/  UTMALDG.3D.2CTA [UR32], [UR22], desc[UR40] ;  /* 0x00002820160075b4 */ /* 0x000fe20008211000 */
[----:B------:R-:W-:Y:S02]  /*2580*/  USHF.L.U32 UR19, UR14, 0x1, URZ ;  /* 0x000000010e137899 */ /* 0x000fe400080006ff */
[----:B------:R-:W-:Y:S01]  /*2590*/  ULOP3.LUT UR13, UR16, UR46, URZ, 0xfc, !UPT ;  /* 0x0000002e100d7292 */ /* 0x000fe2000f8efcff */
[----:B------:R-:W-:Y:S01]  /*25a0*/  UMOV UR28, UR36 ;  /* 0x00000024001c7c82 */ /* 0x000fe20008000000 */
[----:B------:R-:W-:Y:S01]  /*25b0*/  UMOV UR25, UR33 ;  /* 0x0000002100197c82 */ /* 0x000fe20008000000 */
[----:B------:R-:W-:Y:S01]  /*25c0*/  UMOV UR26, UR34 ;  /* 0x00000022001a7c82 */ /* 0x000fe20008000000 */
[----:B------:R-:W-:Y:S01]  /*25d0*/  UIADD3.X UR31, UPT, UPT, URZ, UR45, URZ, UP1, !UPT ;  /* 0x0000002dff1f7290 */ /* 0x000fe20008ffe4ff */
[----:B------:R4:W-:Y:S01]  /*25e0*/  UTMALDG.3D.MULTICAST.2CTA [UR24], [UR8], UR4, desc[UR40] ;  /* 0x00002818080073b4 */ /* 0x0009e20008211804 */
[----:B------:R-:W-:-:S02]  /*25f0*/  UIADD3 UR16, UPT, UPT, UR5, 0x2e400, UR16 ;  /* 0x0002e40005107890 */ /* 0x000fc4000fffe010 */
[----:B------:R-:W-:Y:S02]  /*2600*/  UIADD3 UR11, UPT, UPT, UR50, UR19, URZ ;  /* 0x00000013320b7290 */ /* 0x000fe4000fffe0ff */
[----:B------:R-:W-:Y:S01]  /*2610*/  UIADD3.X UR39, UPT, UPT, URZ, UR45, URZ, UP0, !UPT ;  /* 0x0000002dff277290 */ /* 0x000fe200087fe4ff */
[----:B------:R-:W-:Y:S01]  /*2620*/  UMOV UR18, URZ ;  /* 0x000000ff00127c82 */ /* 0x000fe20008000000 */
[----:B------:R-:W-:Y:S01]  /*2630*/  UMOV UR21, UR36 ;  /* 0x0000002400157c82 */ /* 0x000fe20008000000 */
[----:B------:R-:W-:Y:S02]  /*2640*/  UMOV UR17, UR33 ;  /* 0x0000002100117c82 */ /* 0x000fe40008000000 */
[----:B------:R1:W-:Y:S01]  /*2650*/  UTMALDG.4D.2CTA [UR16], [UR30], desc[UR40] ;  /* 0x000028101e0075b4 */ /* 0x0003e20008219000 */
[----:B----4-:R-:W-:Y:S01]  /*2660*/  UIADD3 UR8, UPT, UPT, UR5, 0x32400, UR13 ;  /* 0x0003240005087890 */ /* 0x010fe2000fffe00d */
[----:B------:R-:W-:Y:S02]  /*2670*/  UMOV UR4, 0xf0000 ;  /* 0x000f000000047882 */ /* 0x000fe40000000000 */
[----:B------:R-:W-:Y:S01]  /*2680*/  UMOV UR13, UR36 ;  /* 0x00000024000d7c82 */ /* 0x000fe20008000000 */
[----:B------:R-:W-:-:S05]  /*2690*/  UMOV UR9, UR33 ;  /* 0x0000002100097c82 */ /* 0x000fca0008000000 */
[----:B------:R1:W-:Y:S02]  /*26a0*/  UTMALDG.4D.MULTICAST.2CTA [UR8], [UR38], UR4, desc[UR40] ;  /* 0x00002808260073b4 */ /* 0x0003e40008219804 */
[----:B-1----:R-:W-:Y:S01]  /*26b0*/  NOP ;  /* 0x0000000000007918 */ /* 0x002fe20000000000 */
.L_x_42:
[----:B------:R-:W-:Y:S05]  /*26c0*/  BSYNC.RECONVERGENT B0 ;  /* 0x0000000000007941 */ /* 0x000fea0003800200 */
.L_x_41:
[----:B------:R-:W-:Y:S01]  /*26d0*/  UIADD3 UR14, UPT, UPT, UR14, 0x1, URZ ;  /* 0x000000010e0e7890 */ /* 0x000fe2000fffe0ff */
[----:B------:R-:W-:-:S03]  /*26e0*/  UMOV UR6, UR15 ;  /* 0x0000000f00067c82 */ /* 0x000fc60008000000 */
[----:B------:R-:W-:-:S09]  /*26f0*/  UISETP.NE.AND UP0, UPT, UR14, UR29, UPT ;  /* 0x0000001d0e00728c */ /* 0x000fd2000bf05270 */
[----:B------:R-:W-:Y:S05]  /*2700*/  BRA.U UP0, `(.L_x_43) ;  /* 0xfffffff900f07547 */ /* 0x000fea000b83ffff */
.L_x_35:
[C---:B------:R-:W-:Y:S01]  /*2710*/  LEA R3, R11.reuse, UR5, 0x3 ;  /* 0x000000050b037c11 */ /* 0x040fe2000f8e18ff */
[----:B------:R-:W-:Y:S01]  /*2720*/  NOP ;  /* 0x0000000000007918 */ /* 0x000fe20000000000 */
[----:B-1----:R-:W-:Y:S02]  /*2730*/  SHF.L.U32 R0, R10, 0x1f, RZ ;  /* 0x0000001f0a007819 */ /* 0x002fe400000006ff */
[----:B------:R-:W-:Y:S02]  /*2740*/  LEA R5, R11, UR5, 0x4 ;  /* 0x000000050b057c11 */ /* 0x000fe4000f8e20ff */
[----:B------:R-:W1:Y:S02]  /*2750*/  SYNCS.PHASECHK.TRANS64.TRYWAIT P0, [R3+URZ+0x140], R0 ;  /* 0x00014000030075a7 */ /* 0x000e6400080011ff */
[----:B-1----:R-:W-:Y:S05]  /*2760*/  @!P0 BRA `(.L_x_44) ;  /* 0x0000006c00a08947 */ /* 0x002fea0003800000 */
.L_x_153:
[----:B------:R-:W4:Y:S01]  /*2770*/  LDS.128 R4, [R5+0x1b0] ;  /* 0x0001b00005047984 */ /* 0x000f220000000c00 */
[----:B------:R-:W-:Y:S01]  /*2780*/  UISETP.GE.AND UP0, UPT, UR42, 0x1, UPT ;  /* 0x000000012a00788c */ /* 0x000fe2000bf06270 */
[----:B------:R-:W-:Y:S01]  /*2790*/  @!PT LDS RZ, [RZ] ;  /* 0x00000000fffff984 */ /* 0x000fe20000000800 */
[----:B------:R-:W-:Y:S01]  /*27a0*/  @!PT LDS RZ, [RZ] ;  /* 0x00000000fffff984 */ /* 0x000fe20000000800 */
[----:B------:R-:W-:Y:S01]  /*27b0*/  @!PT LDS RZ, [RZ] ;  /* 0x00000000fffff984 */ /* 0x000fe20000000800 */
[----:B------:R-:W-:Y:S01]  /*27c0*/  @!PT LDS RZ, [RZ] ;  /* 0x00000000fffff984 */ /* 0x000fe20000000800 */
[----:B------:R1:W-:Y:S06]  /*27d0*/  MEMBAR.ALL.CTA ;  /* 0x0000000000007992 */ /* 0x0003ec0000008000 */
[----:B-1----:R-:W1:Y:S01]  /*27e0*/  FENCE.VIEW.ASYNC.S ;  /* 0x00000000000073c6 */ /* 0x002e620000000000 */
[----:B----4-:R-:W-:-:S13]  /*27f0*/  LOP3.LUT P0, RZ, R6, 0x1, RZ, 0xc0, !PT ;  /* 0x0000000106ff7812 */ /* 0x010fda000780c0ff */
[----:B-1----:R-:W-:Y:S01]  /*2800*/  VOTEU.ANY UP1, P0 ;  /* 0x0000000000ff7886 */ /* 0x002fe20000020100 */
[----:B------:R-:W-:-:S13]  /*2810*/  PLOP3.LUT P0, PT, PT, PT, UP1, 0x80, 0x8 ;  /* 0x000000000008781c */ /* 0x000fda0003f0f018 */
[----:B------:R-:W-:Y:S02]  /*2820*/  @P0 LOP3.LUT R0, R5, 0xffff, RZ, 0xc0, !PT ;  /* 0x0000ffff05000812 */ /* 0x000fe400078ec0ff */
[----:B--2---:R-:W-:Y:S02]  /*2830*/  @P0 MOV R2, R4 ;  /* 0x0000000400020202 */ /* 0x004fe40000000f00 */
[----:B------:R-:W-:Y:S01]  /*2840*/  @P0 R2UR UR6, R0 ;  /* 0x00000000000602ca */ /* 0x000fe200000e0000 */
[----:B------:R-:W-:Y:S01]  /*2850*/  VIADD R0, R3, 0x150 ;  /* 0x0000015003007836 */ /* 0x000fe20000000000 */
[----:B------:R-:W-:Y:S02]  /*2860*/  @P0 SHF.R.U32.HI R4, RZ, 0x10, R5 ;  /* 0x00000010ff040819 */ /* 0x000fe40000011605 */
[----:B------:R-:W-:Y:S02]  /*2870*/  @P0 R2UR UR7, R2 ;  /* 0x00000000020702ca */ /* 0x000fe400000e0000 */
[----:B------:R-:W-:-:S02]  /*2880*/  PRMT R0, RZ, 0x654, R0 ;  /* 0x00000654ff007816 */ /* 0x000fc40000000000 */
[----:B------:R-:W-:Y:S02]  /*2890*/  @P0 R2UR UR4, R4 ;  /* 0x00000000040402ca */ /* 0x000fe400000e0000 */
[----:B------:R1:W-:Y:S03]  /*28a0*/  SYNCS.ARRIVE.TRANS64.RED.A1T0 RZ, [R0+URZ], RZ ;  /* 0x000000ff00ff79a7 */ /* 0x0003e600081004ff */
[----:B------:R-:W-:-:S04]  /*28b0*/  @UP1 UMOV UR52, UR6 ;  /* 0x0000000600341c82 */ /* 0x000fc80008000000 */
[----:B------:R-:W-:-:S04]  /*28c0*/  @UP1 UMOV UR53, UR7 ;  /* 0x0000000700351c82 */ /* 0x000fc80008000000 */
[----:B------:R-:W-:Y:S01]  /*28d0*/  @UP1 UMOV UR36, UR4 ;  /* 0x0000000400241c82 */ /* 0x000fe20008000000 */
[----:B------:R-:W-:Y:S05]  /*28e0*/  BRA.U !UP0, `(.L_x_45) ;  /* 0x0000000108d47547 */ /* 0x000fea000b800000 */
[----:B------:R-:W2:Y:S01]  /*28f0*/  LDCU.128 UR16, c[0x0][0xf10] ;  /* 0x0001e200ff1077ac */ /* 0x000ea20008000c00 */
[----:B------:R-:W4:Y:S01]  /*2900*/  LDCU UR11, c[0x0][0xf20] ;  /* 0x0001e400ff0b77ac */ /* 0x000f220008000800 */
[----:B------:R-:W3:Y:S01]  /*2910*/  LDCU UR24, c[0x0][0xf0c] ;  /* 0x0001e180ff1877ac */ /* 0x000ee20008000800 */
[----:B------:R-:W1:Y:S01]  /*2920*/  LDCU.64 UR8, c[0x0][0xf28] ;  /* 0x0001e500ff0877ac */ /* 0x000e620008000a00 */
[----:B------:R-:W-:Y:S02]  /*2930*/  UISETP.NE.AND UP3, UPT, UR42, 0x1, UPT ;  /* 0x000000012a00788c */ /* 0x000fe4000bf65270 */
[----:B--2---:R-:W-:Y:S02]  /*2940*/  UIMAD.WIDE.U32 UR12, UR54, UR19, URZ ;  /* 0x00000013360c72a5 */ /* 0x004fe4000f8e00ff */
[----:B------:R-:W-:Y:S02]  /*2950*/  UIMAD.WIDE.U32 UR6, UR56, UR16, URZ ;  /* 0x00000010380672a5 */ /* 0x000fe4000f8e00ff */
[----:B------:R-:W-:-:S02]  /*2960*/  UISETP.NE.AND UP0, UPT, UR18, 0x1, UPT ;  /* 0x000000011200788c */ /* 0x000fc4000bf05270 */
[----:B------:R-:W-:Y:S01]  /*2970*/  UIMAD.WIDE.U32 UR22, UR52, UR19, URZ ;  /* 0x00000013341672a5 */ /* 0x000fe2000f8e00ff */
[----:B------:R-:W-:Y:S02]  /*2980*/  UMOV UR12, UR13 ;  /* 0x0000000d000c7c82 */ /* 0x000fe40008000000 */
[----:B------:R-:W-:Y:S01]  /*2990*/  UMOV UR6, UR7 ;  /* 0x0000000700067c82 */ /* 0x000fe20008000000 */
[----:B----4-:R-:W-:Y:S02]  /*29a0*/  USHF.R.U32.HI UR12, URZ, UR11, UR12 ;  /* 0x0000000bff0c7299 */ /* 0x010fe4000801160c */
[----:B------:R-:W-:Y:S02]  /*29b0*/  USHF.R.U32.HI UR7, URZ, UR17, UR6 ;  /* 0x00000011ff077299 */ /* 0x000fe40008011606 */
[----:B---3--:R-:W-:Y:S02]  /*29c0*/  UISETP.NE.AND UP2, UPT, UR24, 0x1, UPT ;  /* 0x000000011800788c */ /* 0x008fe4000bf45270 */
[----:B------:R-:W-:-:S02]  /*29d0*/  USEL UR6, UR54, UR12, !UP0 ;  /* 0x0000000c36067287 */ /* 0x000fc4000c000000 */
[----:B------:R-:W-:Y:S02]  /*29e0*/  USEL UR7, UR56, UR7, !UP2 ;  /* 0x0000000738077287 */ /* 0x000fe4000d000000 */
[----:B-1----:R-:W-:Y:S01]  /*29f0*/  UIMAD.WIDE.U32 UR12, UR6, UR8, URZ ;  /* 0x00000008060c72a5 */ /* 0x002fe2000f8e00ff */
[----:B------:R-:W-:Y:S01]  /*2a00*/  UMOV UR4, UR23 ;  /* 0x0000001700047c82 */ /* 0x000fe20008000000 */
[----:B------:R-:W-:Y:S02]  /*2a10*/  UIMAD.WIDE.U32 UR20, UR53, UR16, URZ ;  /* 0x00000010351472a5 */ /* 0x000fe4000f8e00ff */
[----:B------:R-:W-:-:S03]  /*2a20*/  UIMAD.WIDE.U32 UR22, UR7, UR8, URZ ;  /* 0x00000008071672a5 */ /* 0x000fc6000f8e00ff */
[----:B------:R-:W-:Y:S01]  /*2a30*/  UMOV UR12, UR13 ;  /* 0x0000000d000c7c82 */ /* 0x000fe20008000000 */
[----:B------:R-:W-:Y:S02]  /*2a40*/  USHF.R.U32.HI UR4, URZ, UR11, UR4 ;  /* 0x0000000bff047299 */ /* 0x000fe40008011604 */
[----:B------:R-:W-:Y:S01]  /*2a50*/  @UP3 USHF.R.U32.HI UR6, URZ, UR9, UR12 ;  /* 0x00000009ff063299 */ /* 0x000fe2000801160c */
[----:B------:R-:W-:Y:S01]  /*2a60*/  UMOV UR20, UR21 ;  /* 0x0000001500147c82 */ /* 0x000fe20008000000 */
[----:B------:R-:W-:Y:S01]  /*2a70*/  UMOV UR22, UR23 ;  /* 0x0000001700167c82 */ /* 0x000fe20008000000 */
[----:B------:R-:W-:Y:S02]  /*2a80*/  USHF.R.U32.HI UR17, URZ, UR17, UR20 ;  /* 0x00000011ff117299 */ /* 0x000fe40008011614 */
[----:B------:R-:W-:Y:S02]  /*2a90*/  USEL UR4, UR52, UR4, !UP0 ;  /* 0x0000000434047287 */ /* 0x000fe4000c000000 */
[----:B------:R-:W-:-:S02]  /*2aa0*/  @UP3 USHF.R.U32.HI UR7, URZ, UR9, UR22 ;  /* 0x00000009ff073299 */ /* 0x000fc40008011616 */
[----:B------:R-:W-:Y:S02]  /*2ab0*/  UIMAD UR11, UR42, UR6, URZ ;  /* 0x000000062a0b72a4 */ /* 0x000fe4000f8e02ff */
[----:B------:R-:W-:Y:S02]  /*2ac0*/  USEL UR6, UR53, UR17, !UP2 ;  /* 0x0000001135067287 */ /* 0x000fe4000d000000 */
[----:B------:R-:W-:Y:S02]  /*2ad0*/  UIMAD UR12, UR42, UR7, URZ ;  /* 0x000000072a0c72a4 */ /* 0x000fe4000f8e02ff */
[----:B------:R-:W-:Y:S02]  /*2ae0*/  UISETP.GE.AND UP0, UPT, UR4, UR11, UPT ;  /* 0x0000000b0400728c */ /* 0x000fe4000bf06270 */
[----:B------:R-:W-:Y:S02]  /*2af0*/  UIMAD.WIDE.U32 UR16, UR4, UR8, URZ ;  /* 0x00000008041072a5 */ /* 0x000fe4000f8e00ff */
[----:B------:R-:W-:-:S02]  /*2b00*/  UISETP.GE.OR UP0, UPT, UR6, UR12, UP0 ;  /* 0x0000000c0600728c */ /* 0x000fc40008706670 */
        /* <DEDUP_REMOVED lines=19> */
.L_x_45:
[----:B------:R-:W2:Y:S02]  /*2c40*/  LDCU UR4, c[0x0][0xf30] ;  /* 0x0001e600ff0477ac */ /* 0x000ea40008000800 */
[----:B--2---:R-:W-:-:S09]  /*2c50*/  UISETP.NE.AND UP0, UPT, UR4, 0x1, UPT ;  /* 0x000000010400788c */ /* 0x004fd2000bf05270 */
[----:B------:R-:W-:Y:S05]  /*2c60*/  BRA.U UP0, `(.L_x_46) ;  /* 0x0000000100447547 */ /* 0x000fea000b800000 */
[----:B------:R-:W2:Y:S01]  /*2c70*/  LDCU.128 UR16, c[0x0][0xf10] ;  /* 0x0001e200ff1077ac */ /* 0x000ea20008000c00 */
[----:B------:R-:W4:Y:S01]  /*2c80*/  LDCU UR11, c[0x0][0xf0c] ;  /* 0x0001e180ff0b77ac */ /* 0x000f220008000800 */
[----:B------:R-:W1:Y:S01]  /*2c90*/  LDCU UR12, c[0x0][0xf20] ;  /* 0x0001e400ff0c77ac */ /* 0x000e620008000800 */
[----:B--2---:R-:W-:Y:S02]  /*2ca0*/  UIMAD.WIDE.U32 UR8, UR53, UR16, URZ ;  /* 0x00000010350872a5 */ /* 0x004fe4000f8e00ff */
[----:B------:R-:W-:Y:S02]  /*2cb0*/  UIMAD.WIDE.U32 UR6, UR52, UR19, URZ ;  /* 0x00000013340672a5 */ /* 0x000fe4000f8e00ff */
[----:B----4-:R-:W-:Y:S02]  /*2cc0*/  UISETP.NE.AND UP2, UPT, UR11, 0x1, UPT ;  /* 0x000000010b00788c */ /* 0x010fe4000bf45270 */
[----:B------:R-:W-:Y:S01]  /*2cd0*/  UISETP.NE.AND UP0, UPT, UR18, 0x1, UPT ;  /* 0x000000011200788c */ /* 0x000fe2000bf05270 */
[----:B------:R-:W-:-:S02]  /*2ce0*/  UMOV UR8, UR9 ;  /* 0x0000000900087c82 */ /* 0x000fc40008000000 */
[----:B------:R-:W-:Y:S01]  /*2cf0*/  UMOV UR4, UR7 ;  /* 0x0000000700047c82 */ /* 0x000fe20008000000 */
[----:B------:R-:W-:Y:S02]  /*2d00*/  USHF.R.U32.HI UR17, URZ, UR17, UR8 ;  /* 0x00000011ff117299 */ /* 0x000fe40008011608 */
[----:B-1----:R-:W-:Y:S02]  /*2d10*/  USHF.R.U32.HI UR4, URZ, UR12, UR4 ;  /* 0x0000000cff047299 */ /* 0x002fe40008011604 */
[----:B------:R-:W-:Y:S02]  /*2d20*/  USEL UR6, UR53, UR17, !UP2 ;  /* 0x0000001135067287 */ /* 0x000fe4000d000000 */
[----:B------:R-:W-:-:S04]  /*2d30*/  USEL UR4, UR52, UR4, !UP0 ;  /* 0x0000000434047287 */ /* 0x000fc8000c000000 */
[----:B------:R-:W-:Y:S02]  /*2d40*/  UIADD3 UR7, UPT, UPT, UR6, -UR4, URZ ;  /* 0x8000000406077290 */ /* 0x000fe4000fffe0ff */
[----:B------:R-:W-:Y:S02]  /*2d50*/  UIADD3 UR4, UPT, UPT, -UR6, UR4, URZ ;  /* 0x0000000406047290 */ /* 0x000fe4000fffe1ff */
[----:B------:R-:W-:Y:S02]  /*2d60*/  UIMAD UR52, UR7, UR18, UR52 ;  /* 0x00000012073472a4 */ /* 0x000fe4000f8e0234 */
[----:B------:R-:W-:-:S12]  /*2d70*/  UIMAD UR53, UR4, UR11, UR53 ;  /* 0x0000000b043572a4 */ /* 0x000fd8000f8e0235 */
.L_x_46:
[----:B------:R-:W-:Y:S01]  /*2d80*/  VIADD R11, R11, 0x1 ;  /* 0x000000010b0b7836 */ /* 0x000fe20000000000 */
[----:B------:R-:W-:Y:S02]  /*2d90*/  R2UR UR6, R87 ;  /* 0x00000000570672ca */ /* 0x000fe400000e0000 */
[----:B------:R-:W-:Y:S02]  /*2da0*/  R2UR UR4, R86 ;  /* 0x00000000560472ca */ /* 0x000fe400000e0000 */
[C---:B------:R-:W-:Y:S02]  /*2db0*/  ISETP.NE.AND P0, PT, R11.reuse, 0x2, PT ;  /* 0x000000020b00780c */ /* 0x040fe40003f05270 */
[----:B------:R-:W-:Y:S02]  /*2dc0*/  PLOP3.LUT P2, PT, PT, PT, PT, 0x80, 0x8 ;  /* 0x000000000008781c */ /* 0x000fe40003f4f070 */
[----:B------:R-:W-:Y:S02]  /*2dd0*/  SEL R3, RZ, 0x1, P0 ;  /* 0x00000001ff037807 */ /* 0x000fe40000000000 */
[----:B------:R-:W-:-:S02]  /*2de0*/  SEL R11, R11, RZ, P0 ;  /* 0x000000ff0b0b7207 */ /* 0x000fc40000000000 */
[----:B------:R-:W-:Y:S01]  /*2df0*/  LOP3.LUT R10, R10, R3, RZ, 0x3c, !PT ;  /* 0x000000030a0a7212 */ /* 0x000fe200078e3cff */
[----:B------:R-:W-:Y:S02]  /*2e00*/  UIADD3 UR26, UPT, UPT, UR53, UR6, URZ ;  /* 0x00000006351a7290 */ /* 0x000fe4000fffe0ff */
[----:B------:R-:W-:Y:S01]  /*2e10*/  UIADD3 UR28, UPT, UPT, UR52, UR4, URZ ;  /* 0x00000004341c7290 */ /* 0x000fe2000fffe0ff */
[----:B------:R-:W-:Y:S11]  /*2e20*/  BRA.U UP1, `(.L_x_47) ;  /* 0xffffffed01587547 */ /* 0x000ff6000b83ffff */
[----:B------:R-:W-:Y:S01]  /*2e30*/  UIADD3 UR7, UPT, UPT, UR5, 0x80, URZ ;  /* 0x0000008005077890 */ /* 0x000fe2000fffe0ff */
[----:B------:R-:W-:-:S03]  /*2e40*/  SHF.L.U32 R3, R12, 0x1f, RZ ;  /* 0x0000001f0c037819 */ /* 0x000fc600000006ff */
[----:B------:R-:W-:-:S09]  /*2e50*/  ULEA UR4, UR15, UR7, 0x3 ;  /* 0x000000070f047291 */ /* 0x000fd2000f8e18ff */
[----:B------:R-:W2:Y:S02]  /*2e60*/  SYNCS.PHASECHK.TRANS64.TRYWAIT P0, [UR4], R3 ;  /* 0x00000003ff0075a7 */ /* 0x000ea40008001104 */
[----:B--2---:R-:W-:Y:S05]  /*2e70*/  @!P0 BRA `(.L_x_48) ;  /* 0x0000006400f08947 */ /* 0x004fea0003800000 */
.L_x_155:
[----:B------:R-:W-:-:S04]  /*2e80*/  UIADD3 UR4, UPT, UPT, UR15, 0x1, URZ ;  /* 0x000000010f047890 */ /* 0x000fc8000fffe0ff */
[----:B------:R-:W-:-:S04]  /*2e90*/  UISETP.NE.AND UP0, UPT, UR4, 0x10, UPT ;  /* 0x000000100400788c */ /* 0x000fc8000bf05270 */
[----:B------:R-:W-:Y:S02]  /*2ea0*/  USEL UR6, URZ, 0x1, UP0 ;  /* 0x00000001ff067887 */ /* 0x000fe40008000000 */
[----:B------:R-:W-:-:S04]  /*2eb0*/  USEL UR4, UR4, URZ, UP0 ;  /* 0x000000ff04047287 */ /* 0x000fc80008000000 */
[----:B------:R-:W-:Y:S01]  /*2ec0*/  ULEA UR5, UR4, UR7, 0x3 ;  /* 0x0000000704057291 */ /* 0x000fe2000f8e18ff */
[----:B------:R-:W-:-:S04]  /*2ed0*/  LOP3.LUT R2, R12, UR6, RZ, 0x3c, !PT ;  /* 0x000000060c027c12 */ /* 0x000fc8000f8e3cff */
[----:B-1----:R-:W-:-:S04]  /*2ee0*/  SHF.L.U32 R3, R2, 0x1f, RZ ;  /* 0x0000001f02037819 */ /* 0x002fc800000006ff */
[----:B------:R-:W1:Y:S02]  /*2ef0*/  SYNCS.PHASECHK.TRANS64.TRYWAIT P0, [UR5], R3 ;  /* 0x00000003ff0075a7 */ /* 0x000e640008001105 */
[----:B-1----:R-:W-:Y:S05]  /*2f00*/  @!P0 BRA `(.L_x_49) ;  /* 0x0000006400e48947 */ /* 0x002fea0003800000 */
.L_x_157:
        /* <DEDUP_REMOVED lines=9> */
.L_x_159:
        /* <DEDUP_REMOVED lines=9> */
.L_x_161:
        /* <DEDUP_REMOVED lines=9> */
.L_x_163:
        /* <DEDUP_REMOVED lines=9> */
.L_x_165:
        /* <DEDUP_REMOVED lines=9> */
.L_x_167:
        /* <DEDUP_REMOVED lines=9> */
.L_x_169:
        /* <DEDUP_REMOVED lines=9> */
.L_x_171:
        /* <DEDUP_REMOVED lines=9> */
.L_x_173:
        /* <DEDUP_REMOVED lines=9> */
.L_x_175:
        /* <DEDUP_REMOVED lines=9> */
.L_x_177:
        /* <DEDUP_REMOVED lines=9> */
.L_x_179:
        /* <DEDUP_REMOVED lines=9> */
.L_x_181:
        /* <DEDUP_REMOVED lines=9> */
.L_x_183:
[----:B------:R-:W-:-:S04]  /*3660*/  UIADD3 UR4, UPT, UPT, UR4, 0x1, URZ ;  /* 0x0000000104047890 */ /* 0x000fc8000fffe0ff */
[----:B------:R-:W-:-:S04]  /*3670*/  UISETP.NE.AND UP0, UPT, UR4, 0x10, UPT ;  /* 0x000000100400788c */ /* 0x000fc8000bf05270 */
[----:B------:R-:W-:Y:S02]  /*3680*/  USEL UR5, URZ, 0x1, UP0 ;  /* 0x00000001ff057887 */ /* 0x000fe40008000000 */
[----:B------:R-:W-:-:S04]  /*3690*/  USEL UR4, UR4, URZ, UP0 ;  /* 0x000000ff04047287 */ /* 0x000fc80008000000 */
[----:B------:R-:W-:Y:S01]  /*36a0*/  ULEA UR4, UR4, UR7, 0x3 ;  /* 0x0000000704047291 */ /* 0x000fe2000f8e18ff */
[----:B-1----:R-:W-:-:S04]  /*36b0*/  LOP3.LUT R3, R2, UR5, RZ, 0x3c, !PT ;  /* 0x0000000502037c12 */ /* 0x002fc8000f8e3cff */
[----:B------:R-:W-:Y:S01]  /*36c0*/  SHF.L.U32 R3, R3, 0x1f, RZ ;  /* 0x0000001f03037819 */ /* 0x000fe200000006ff */
[----:B------:R-:W-:-:S07]  /*36d0*/  IMAD.U32 R0, RZ, RZ, UR4 ;  /* 0x00000004ff007e24 */ /* 0x000fce000f8e00ff */
.L_x_63:
[----:B-1----:R1:W2:Y:S02]  /*36e0*/  SYNCS.PHASECHK.TRANS64.TRYWAIT P0, [R0+URZ], R3 ;  /* 0x00000003000075a7 */ /* 0x0022a400080011ff */
[----:B--2---:R-:W-:Y:S05]  /*36f0*/  @!P0 NANOSLEEP.SYNCS 0x989680 ;  /* 0x009896800000895d */ /* 0x004fea0003900000 */
[----:B------:R-:W2:Y:S02]  /*3700*/  @!P0 SYNCS.PHASECHK.TRANS64 P0, [R0+URZ], R3 ;  /* 0x00000003000085a7 */ /* 0x000ea400080010ff */
[----:B--2---:R-:W-:Y:S05]  /*3710*/  @P0 EXIT ;  /* 0x000000000000094d */ /* 0x004fea0003800000 */
[----:B------:R-:W-:Y:S05]  /*3720*/  BRA `(.L_x_63) ;  /* 0xfffffffc00ec7947 */ /* 0x000fea000383ffff */
.L_x_23:
[----:B------:R-:W-:-:S04]  /*3730*/  UISETP.NE.AND UP0, UPT, UR55, URZ, UPT ;  /* 0x000000ff3700728c */ /* 0x000fc8000bf05270 */
[----:B------:R-:W-:-:S09]  /*3740*/  UISETP.NE.OR UP0, UPT, UR18, 0x1, UP0 ;  /* 0x000000011200788c */ /* 0x000fd20008705670 */
[----:B------:R-:W-:Y:S05]  /*3750*/  BRA.U UP0, `(.L_x_64) ;  /* 0x0000000500487547 */ /* 0x000fea000b800000 */
[----:B------:R-:W-:Y:S01]  /*3760*/  ISETP.GE.U32.AND P2, PT, R3, 0x4, PT ;  /* 0x000000040300780c */ /* 0x000fe20003f46070 */
[----:B------:R-:W-:Y:S01]  /*3770*/  IMAD.MOV.U32 R12, RZ, RZ, 0x1 ;  /* 0x00000001ff0c7424 */ /* 0x000fe200078e00ff */
[----:B------:R-:W-:Y:S02]  /*3780*/  CS2R R10, SRZ ;  /* 0x00000000000a7805 */ /* 0x000fe4000001ff00 */
[----:B------:R-:W-:Y:S01]  /*3790*/  CS2R R8, SRZ ;  /* 0x0000000000087805 */ /* 0x000fe2000001ff00 */
[----:B------:R-:W-:Y:S01]  /*37a0*/  UMOV UR6, 0x400 ;  /* 0x0000040000067882 */ /* 0x000fe20000000000 */
[----:B------:R-:W-:Y:S01]  /*37b0*/  UMOV UR5, URZ ;  /* 0x000000ff00057c82 */ /* 0x000fe20008000000 */
[----:B------:R-:W-:-:S12]  /*37c0*/  ULEA UR6, UR55, UR6, 0x18 ;  /* 0x0000000637067291 */ /* 0x000fd8000f8ec0ff */
.L_x_68:
[----:B------:R-:W-:Y:S02]  /*37d0*/  LEA R0, R8, UR6, 0x3 ;  /* 0x0000000608007c11 */ /* 0x000fe4000f8e18ff */
[----:B------:R-:W-:-:S03]  /*37e0*/  SHF.L.U32 R5, R9, 0x1f, RZ ;  /* 0x0000001f09057819 */ /* 0x000fc600000006ff */
[----:B------:R-:W-:Y:S01]  /*37f0*/  VIADD R4, R0, 0x190 ;  /* 0x0000019000047836 */ /* 0x000fe20000000000 */
[----:B------:R-:W2:Y:S02]  /*3800*/  SYNCS.PHASECHK.TRANS64.TRYWAIT P0, [R0+URZ+0x180], R5 ;  /* 0x00018005000075a7 */ /* 0x000ea400080011ff */
[----:B--2---:R-:W-:Y:S05]  /*3810*/  @!P0 BRA `(.L_x_65) ;  /* 0x0000006000f08947 */ /* 0x004fea0003800000 */
.L_x_184:
[----:B------:R-:W-:Y:S01]  /*3820*/  ULEA UR4, UR5, UR6, 0x3 ;  /* 0x0000000605047291 */ /* 0x000fe2000f8e18ff */
[----:B------:R-:W-:Y:S01]  /*3830*/  PRMT R4, RZ, 0x654, R4 ;  /* 0x00000654ff047816 */ /* 0x000fe20000000004 */
[----:B--2---:R-:W-:Y:S01]  /*3840*/  @!P2 IMAD.MOV.U32 R5, RZ, RZ, 0x10 ;  /* 0x00000010ff05a424 */ /* 0x004fe200078e00ff */
[----:B------:R-:W-:Y:S01]  /*3850*/  SHF.L.U32 R7, R12, 0x1f, RZ ;  /* 0x0000001f0c077819 */ /* 0x000fe200000006ff */
[----:B------:R-:W-:Y:S01]  /*3860*/  UIADD3 UR7, UPT, UPT, UR4, 0x140, URZ ;  /* 0x0000014004077890 */ /* 0x000fe2000fffe0ff */
[----:B------:R2:W-:Y:S05]  /*3870*/  SYNCS.ARRIVE.TRANS64.RED.A1T0 RZ, [R4+URZ], RZ ;  /* 0x000000ff04ff79a7 */ /* 0x0005ea00081004ff */
[----:B------:R-:W-:Y:S01]  /*3880*/  IMAD.U32 R0, RZ, RZ, UR7 ;  /* 0x00000007ff007e24 */ /* 0x000fe2000f8e00ff */
[----:B------:R-:W3:Y:S04]  /*3890*/  SYNCS.PHASECHK.TRANS64.TRYWAIT P0, [UR4+0x150], R7 ;  /* 0x00015007ff0075a7 */ /* 0x000ee80008001104 */
[----:B------:R-:W-:Y:S01]  /*38a0*/  PRMT R13, R3, 0x654, R0 ;  /* 0x00000654030d7816 */ /* 0x000fe20000000000 */
[----:B--23--:R-:W-:Y:S06]  /*38b0*/  @!P0 BRA `(.L_x_66) ;  /* 0x0000006000dc8947 */ /* 0x00cfec0003800000 */
.L_x_186:
[----:B------:R-:W-:Y:S01]  /*38c0*/  ULEA UR8, UR5, UR6, 0x4 ;  /* 0x0000000605087291 */ /* 0x000fe2000f8e20ff */
[----:B------:R-:W-:Y:S01]  /*38d0*/  SEL R2, R13, R2, !P2 ;  /* 0x000000020d027207 */ /* 0x000fe20005000000 */
[----:B------:R-:W-:Y:S01]  /*38e0*/  UIADD3 UR9, UPT, UPT, UR4, 0x140, URZ ;  /* 0x0000014004097890 */ /* 0x000fe2000fffe0ff */
[----:B--2---:R-:W-:Y:S01]  /*38f0*/  LEA R0, R11, UR6, 0x3 ;  /* 0x000000060b007c11 */ /* 0x004fe2000f8e18ff */
[----:B------:R-:W-:Y:S01]  /*3900*/  UIADD3 UR8, UPT, UPT, UR8, 0x1b0, URZ ;  /* 0x000001b008087890 */ /* 0x000fe2000fffe0ff */
[----:B------:R2:W-:Y:S01]  /*3910*/  @!P2 SYNCS.ARRIVE.TRANS64.RED RZ, [R2+URZ], R5 ;  /* 0x0000000502ffa9a7 */ /* 0x0005e200080004ff */
[----:B------:R-:W-:Y:S01]  /*3920*/  UIADD3 UR4, UPT, UPT, UR5, 0x1, URZ ;  /* 0x0000000105047890 */ /* 0x000fe2000fffe0ff */
[----:B------:R-:W-:-:S03]  /*3930*/  VIADD R8, R8, 0x1 ;  /* 0x0000000108087836 */ /* 0x000fc60000000000 */
[----:B------:R-:W-:Y:S02]  /*3940*/  UISETP.NE.AND UP0, UPT, UR4, 0x2, UPT ;  /* 0x000000020400788c */ /* 0x000fe4000bf05270 */
[----:B------:R-:W-:Y:S01]  /*3950*/  ISETP.NE.AND P0, PT, R8, 0x2, PT ;  /* 0x000000020800780c */ /* 0x000fe20003f05270 */
[----:B------:R-:W-:Y:S06]  /*3960*/  UGETNEXTWORKID.BROADCAST [UR8], [UR9] ;  /* 0x00000000080073ca */ /* 0x000fec0008000100 */
[----:B------:R-:W-:Y:S02]  /*3970*/  USEL UR7, URZ, 0x1, UP0 ;  /* 0x00000001ff077887 */ /* 0x000fe40008000000 */
[----:B------:R-:W-:-:S04]  /*3980*/  USEL UR5, UR4, URZ, UP0 ;  /* 0x000000ff04057287 */ /* 0x000fc80008000000 */
[----:B------:R-:W-:Y:S02]  /*3990*/  LOP3.LUT R12, R12, UR7, RZ, 0x3c, !PT ;  /* 0x000000070c0c7c12 */ /* 0x000fe4000f8e3cff */
[----:B--2---:R-:W-:-:S04]  /*39a0*/  SHF.L.U32 R5, R10, 0x1f, RZ ;  /* 0x0000001f0a057819 */ /* 0x004fc800000006ff */
[----:B------:R-:W2:Y:S02]  /*39b0*/  SYNCS.PHASECHK.TRANS64.TRYWAIT P1, [R0+URZ+0x140], R5 ;  /* 0x00014005000075a7 */ /* 0x000ea400080211ff */
[----:B--2---:R-:W-:Y:S05]  /*39c0*/  @!P1 BRA `(.L_x_67) ;  /* 0x0000006000b09947 */ /* 0x004fea0003800000 */
.L_x_187:
[C---:B------:R-:W-:Y:S01]  /*39d0*/  LEA R4, R11.reuse, UR6, 0x4 ;  /* 0x000000060b047c11 */ /* 0x040fe2000f8e20ff */
[----:B--2---:R-:W-:Y:S01]  /*39e0*/  VIADD R0, R0, 0x150 ;  /* 0x0000015000007836 */ /* 0x004fe20000000000 */
[----:B------:R-:W-:Y:S01]  /*39f0*/  SEL R8, R8, RZ, P0 ;  /* 0x000000ff08087207 */ /* 0x000fe20000000000 */
[----:B------:R-:W-:-:S03]  /*3a00*/  VIADD R11, R11, 0x1 ;  /* 0x000000010b0b7836 */ /* 0x000fc60000000000 */
[----:B------:R-:W2:Y:S01]  /*3a10*/  LDS.128 R4, [R4+0x1b0] ;  /* 0x0001b00004047984 */ /* 0x000ea20000000c00 */
[----:B------:R-:W-:Y:S02]  /*3a20*/  PRMT R0, RZ, 0x654, R0 ;  /* 0x00000654ff007816 */ /* 0x000fe40000000000 */
[C---:B------:R-:W-:Y:S01]  /*3a30*/  ISETP.NE.AND P1, PT, R11.reuse, 0x2, PT ;  /* 0x000000020b00780c */ /* 0x040fe20003f25270 */
[----:B------:R-:W-:Y:S01]  /*3a40*/  @!PT LDS RZ, [RZ] ;  /* 0x00000000fffff984 */ /* 0x000fe20000000800 */
[----:B------:R-:W-:Y:S01]  /*3a50*/  @!PT LDS RZ, [RZ] ;  /* 0x00000000fffff984 */ /* 0x000fe20000000800 */
[----:B------:R-:W-:Y:S01]  /*3a60*/  @!PT LDS RZ, [RZ] ;  /* 0x00000000fffff984 */ /* 0x000fe20000000800 */
[----:B------:R-:W-:Y:S01]  /*3a70*/  @!PT LDS RZ, [RZ] ;  /* 0x00000000fffff984 */ /* 0x000fe20000000800 */
[----:B------:R3:W-:Y:S06]  /*3a80*/  MEMBAR.ALL.CTA ;  /* 0x0000000000007992 */ /* 0x0007ec0000008000 */
[----:B---3--:R-:W3:Y:S01]  /*3a90*/  FENCE.VIEW.ASYNC.S ;  /* 0x00000000000073c6 */ /* 0x008ee20000000000 */
[----:B------:R-:W-:Y:S01]  /*3aa0*/  SEL R11, R11, RZ, P1 ;  /* 0x000000ff0b0b7207 */ /* 0x000fe20000800000 */
[----:B---3--:R3:W-:Y:S01]  /*3ab0*/  SYNCS.ARRIVE.TRANS64.RED.A1T0 RZ, [R0+URZ], RZ ;  /* 0x000000ff00ff79a7 */ /* 0x0087e200081004ff */
[----:B--2---:R-:W-:-:S02]  /*3ac0*/  LOP3.LUT P3, RZ, R6, 0x1, RZ, 0xc0, !PT ;  /* 0x0000000106ff7812 */ /* 0x004fc4000786c0ff */
[----:B------:R-:W-:-:S04]  /*3ad0*/  SEL R5, RZ, 0x1, P1 ;  /* 0x00000001ff057807 */ /* 0x000fc80000800000 */
[----:B------:R-:W-:Y:S02]  /*3ae0*/  LOP3.LUT R10, R10, R5, RZ, 0x3c, !PT ;  /* 0x000000050a0a7212 */ /* 0x000fe400078e3cff */
[----:B---3--:R-:W-:-:S04]  /*3af0*/  SEL R0, RZ, 0x1, P0 ;  /* 0x00000001ff007807 */ /* 0x008fc80000000000 */
[----:B------:R-:W-:Y:S01]  /*3b00*/  LOP3.LUT R9, R9, R0, RZ, 0x3c, !PT ;  /* 0x0000000009097212 */ /* 0x000fe200078e3cff */
[----:B------:R-:W-:Y:S06]  /*3b10*/  @P3 BRA `(.L_x_68) ;  /* 0xfffffffc002c3947 */ /* 0x000fec000383ffff */
[----:B------:R-:W-:Y:S01]  /*3b20*/  ULEA UR4, UR5, UR6, 0x3 ;  /* 0x0000000605047291 */ /* 0x000fe2000f8e18ff */
[----:B------:R-:W-:-:S08]  /*3b30*/  SHF.L.U32 R3, R12, 0x1f, RZ ;  /* 0x0000001f0c037819 */ /* 0x000fd000000006ff */
[----:B------:R-:W2:Y:S02]  /*3b40*/  SYNCS.PHASECHK.TRANS64 P0, [UR4+0x150], R3 ;  /* 0x00015003ff0075a7 */ /* 0x000ea40008001004 */
[----:B--2---:R-:W-:Y:S05]  /*3b50*/  @P0 BRA `(.L_x_69) ;  /* 0x0000000000080947 */ /* 0x004fea0003800000 */
[----:B------:R-:W2:Y:S02]  /*3b60*/  SYNCS.PHASECHK.TRANS64.TRYWAIT P0, [UR4+0x150], R3 ;  /* 0x00015003ff0075a7 */ /* 0x000ea40008001104 */
[----:B--2---:R-:W-:Y:S05]  /*3b70*/  @!P0 BRA `(.L_x_70) ;  /* 0x0000006000588947 */ /* 0x004fea0003800000 */
.L_x_69:
[----:B------:R-:W-:-:S04]  /*3b80*/  UIADD3 UR7, UPT, UPT, UR5, 0x1, URZ ;  /* 0x0000000105077890 */ /* 0x000fc8000fffe0ff */
[----:B------:R-:W-:-:S04]  /*3b90*/  UISETP.NE.AND UP0, UPT, UR7, 0x2, UPT ;  /* 0x000000020700788c */ /* 0x000fc8000bf05270 */
[----:B------:R-:W-:Y:S02]  /*3ba0*/  USEL UR8, URZ, 0x1, UP0 ;  /* 0x00000001ff087887 */ /* 0x000fe40008000000 */
[----:B------:R-:W-:-:S04]  /*3bb0*/  USEL UR7, UR7, URZ, UP0 ;  /* 0x000000ff07077287 */ /* 0x000fc80008000000 */
[----:B------:R-:W-:Y:S01]  /*3bc0*/  ULEA UR7, UR7, UR6, 0x3 ;  /* 0x0000000607077291 */ /* 0x000fe2000f8e18ff */
[----:B--2---:R-:W-:-:S04]  /*3bd0*/  LOP3.LUT R3, R12, UR8, RZ, 0x3c, !PT ;  /* 0x000000080c037c12 */ /* 0x004fc8000f8e3cff */
[----:B------:R-:W-:-:S04]  /*3be0*/  SHF.L.U32 R0, R3, 0x1f, RZ ;  /* 0x0000001f03007819 */ /* 0x000fc800000006ff */
[----:B------:R-:W2:Y:S02]  /*3bf0*/  SYNCS.PHASECHK.TRANS64 P0, [UR7+0x150], R0 ;  /* 0x00015000ff0075a7 */ /* 0x000ea40008001007 */
[----:B-12---:R-:W-:Y:S05]  /*3c00*/  @P0 EXIT ;  /* 0x000000000000094d */ /* 0x006fea0003800000 */
[----:B------:R-:W-:Y:S02]  /*3c10*/  SHF.L.U32 R3, R3, 0x1f, RZ ;  /* 0x0000001f03037819 */ /* 0x000fe400000006ff */
[----:B------:R-:W-:-:S07]  /*3c20*/  MOV R0, UR7 ;  /* 0x0000000700007c02 */ /* 0x000fce0008000f00 */
.L_x_71:
[----:B-1----:R1:W2:Y:S02]  /*3c30*/  SYNCS.PHASECHK.TRANS64.TRYWAIT P0, [R0+URZ+0x150], R3 ;  /* 0x00015003000075a7 */ /* 0x0022a400080011ff */
[----:B--2---:R-:W-:Y:S05]  /*3c40*/  @!P0 NANOSLEEP.SYNCS 0x989680 ;  /* 0x009896800000895d */ /* 0x004fea0003900000 */
[----:B------:R-:W2:Y:S02]  /*3c50*/  @!P0 SYNCS.PHASECHK.TRANS64 P0, [R0+URZ+0x150], R3 ;  /* 0x00015003000085a7 */ /* 0x000ea400080010ff */
[----:B--2---:R-:W-:Y:S05]  /*3c60*/  @P0 EXIT ;  /* 0x000000000000094d */ /* 0x004fea0003800000 */
[----:B------:R-:W-:Y:S05]  /*3c70*/  BRA `(.L_x_71) ;  /* 0xfffffffc00ec7947 */ /* 0x000fea000383ffff */
.L_x_64:
[----:B------:R-:W-:Y:S05]  /*3c80*/  BRA.U UP5, `(.L_x_72) ;  /* 0x0000001905507547 */ /* 0x000fea000b800000 */
[----:B------:R-:W-:Y:S01]  /*3c90*/  UMOV UR5, 0x40 ;  /* 0x0000004000057882 */ /* 0x000fe20000000000 */
[----:B------:R-:W-:Y:S01]  /*3ca0*/  NOP ;  /* 0x0000000000007918 */ /* 0x000fe20000000000 */
[----:B------:R-:W-:Y:S01]  /*3cb0*/  ULEA UR5, UR55, UR5, 0x18 ;  /* 0x0000000537057291 */ /* 0x000fe2000f8ec0ff */
[----:B------:R-:W-:Y:S02]  /*3cc0*/  UMOV UR6, 0x400 ;  /* 0x0000040000067882 */ /* 0x000fe40000000000 */
[----:B------:R-:W-:-:S06]  /*3cd0*/  ULEA UR6, UR55, UR6, 0x18 ;  /* 0x0000000637067291 */ /* 0x000fcc000f8ec0ff */
[----:B------:R-:W2:Y:S02]  /*3ce0*/  LDS.U8 R3, [UR5+0x1c] ;  /* 0x00001c05ff037984 */ /* 0x000ea40008000000 */
[----:B--2---:R-:W-:-:S13]  /*3cf0*/  ISETP.NE.AND P0, PT, R3, RZ, PT ;  /* 0x000000ff0300720c */ /* 0x004fda0003f05270 */
[----:B------:R-:W-:Y:S05]  /*3d00*/  @P0 BRA `(.L_x_73) ;  /* 0x0000000400080947 */ /* 0x000fea0003800000 */
[----:B------:R-:W-:Y:S02]  /*3d10*/  UISETP.NE.U32.AND UP1, UPT, UR56, 0x1, UPT ;  /* 0x000000013800788c */ /* 0x000fe4000bf25070 */
[----:B------:R-:W-:-:S07]  /*3d20*/  UIADD3 UR7, UPT, UPT, UR5, 0x8, URZ ;  /* 0x0000000805077890 */ /* 0x000fce000fffe0ff */
[----:B------:R-:W-:Y:S05]  /*3d30*/  BRA.U !UP1, `(.L_x_74) ;  /* 0x00000001099c7547 */ /* 0x000fea000b800000 */
[----:B------:R-:W-:Y:S01]  /*3d40*/  ELECT P0, URZ, PT ;  /* 0x0000000000ff782f */ /* 0x000fe20003800000 */
[----:B------:R-:W-:-:S12]  /*3d50*/  BSSY B0, `(.L_x_74) ;  /* 0x0000025000007945 */ /* 0x000fd80003800000 */
[----:B------:R-:W-:Y:S05]  /*3d60*/  @!P0 BRA `(.L_x_75) ;  /* 0x00000000008c8947 */ /* 0x000fea0003800000 */
[----:B------:R-:W-:-:S05]  /*3d70*/  UMOV UR4, 0x10 ;  /* 0x0000001000047882 */ /* 0x000fca0000000000 */
[----:B------:R-:W-:Y:S04]  /*3d80*/  DEPBAR.LE SB2, 0x36 ;  /* 0x0000ad800000791a */ /* 0x000fe80000000000 */
[----:B------:R-:W2:Y:S02]  /*3d90*/  UTCATOMSWS.2CTA.FIND_AND_SET.ALIGN UP0, UR4, UR4 ;  /* 0x00000004000475e3 */ /* 0x000ea40008200800 */
[----:B--2---:R-:W-:Y:S01]  /*3da0*/  MOV R10, UR4 ;  /* 0x00000004000a7c02 */ /* 0x004fe20008000f00 */
[----:B------:R-:W-:Y:S06]  /*3db0*/  BRA.U UP0, `(.L_x_76) ;  /* 0x0000000100187547 */ /* 0x000fec000b800000 */
.L_x_77:
[----:B------:R-:W-:Y:S05]  /*3dc0*/  NANOSLEEP 0x64 ;  /* 0x000000640000795d */ /* 0x000fea0003800000 */
[----:B------:R-:W-:-:S05]  /*3dd0*/  UMOV UR4, 0x10 ;  /* 0x0000001000047882 */ /* 0x000fca0000000000 */
[----:B------:R-:W-:Y:S04]  /*3de0*/  DEPBAR.LE SB2, 0x36 ;  /* 0x0000ad800000791a */ /* 0x000fe80000000000 */
[----:B------:R-:W2:Y:S02]  /*3df0*/  UTCATOMSWS.2CTA.FIND_AND_SET.ALIGN UP0, UR4, UR4 ;  /* 0x00000004000475e3 */ /* 0x000ea40008200800 */
[----:B--2---:R-:W-:Y:S01]  /*3e00*/  MOV R10, UR4 ;  /* 0x00000004000a7c02 */ /* 0x004fe20008000f00 */
[----:B------:R-:W-:Y:S05]  /*3e10*/  BRA.U !UP0, `(.L_x_77) ;  /* 0xfffffffd08e87547 */ /* 0x000fea000b83ffff */
.L_x_76:
[----:B------:R-:W2:Y:S01]  /*3e20*/  LDS R6, [UR5+0x10] ;  /* 0x00001005ff067984 */ /* 0x000ea20008000800 */
[----:B------:R-:W-:Y:S01]  /*3e30*/  IMAD.U32 R3, RZ, RZ, UR6 ;  /* 0x00000006ff037e24 */ /* 0x000fe2000f8e00ff */
[----:B------:R-:W-:-:S03]  /*3e40*/  MOV R4, UR57 ;  /* 0x0000003900047c02 */ /* 0x000fc60008000f00 */
[----:B------:R-:W-:Y:S01]  /*3e50*/  VIADD R3, R3, 0x1d0 ;  /* 0x000001d003037836 */ /* 0x000fe20000000000 */
[----:B--2---:R-:W-:-:S04]  /*3e60*/  SHF.L.U32 R6, R6, 0x1f, RZ ;  /* 0x0000001f06067819 */ /* 0x004fc800000006ff */
[----:B------:R-:W2:Y:S02]  /*3e70*/  SYNCS.PHASECHK.TRANS64.TRYWAIT P0, [UR5+0x8], R6 ;  /* 0x00000806ff0075a7 */ /* 0x000ea40008001105 */
[----:B--2---:R-:W-:Y:S05]  /*3e80*/  @P0 BRA `(.L_x_78) ;  /* 0x0000000000080947 */ /* 0x004fea0003800000 */
[----:B------:R-:W2:Y:S02]  /*3e90*/  SYNCS.PHASECHK.TRANS64.TRYWAIT P0, [UR5+0x8], R6 ;  /* 0x00000806ff0075a7 */ /* 0x000ea40008001105 */
[----:B--2---:R-:W-:Y:S05]  /*3ea0*/  @!P0 BRA `(.L_x_79) ;  /* 0x0000005c00a48947 */ /* 0x004fea0003800000 */
.L_x_78:
[----:B------:R-:W-:Y:S01]  /*3eb0*/  PRMT R4, R4, 0x654, R3 ;  /* 0x0000065404047816 */ /* 0x000fe20000000003 */
[----:B------:R-:W-:Y:S01]  /*3ec0*/  HFMA2 R3, -RZ, RZ, 0, 5.9604644775390625e-08 ;  /* 0x00000001ff037431 */ /* 0x000fe200000001ff */
[----:B------:R-:W-:Y:S01]  /*3ed0*/  UPRMT UR4, UR57, 0x654, UR7 ;  /* 0x0000065439047896 */ /* 0x000fe20008000007 */
[----:B------:R-:W-:Y:S02]  /*3ee0*/  IMAD.MOV.U32 R7, RZ, RZ, 0xffff ;  /* 0x0000ffffff077424 */ /* 0x000fe400078e00ff */
[----:B--2---:R-:W-:Y:S02]  /*3ef0*/  IMAD.MOV.U32 R6, RZ, RZ, 0x4 ;  /* 0x00000004ff067424 */ /* 0x004fe400078e00ff */
[----:B------:R-:W-:Y:S01]  /*3f00*/  IMAD.SHL.U32 R9, R10, 0x20, RZ ;  /* 0x000000200a097824 */ /* 0x000fe200078e00ff */
[----:B------:R-:W-:Y:S02]  /*3f10*/  MOV R5, UR4 ;  /* 0x0000000400057c02 */ /* 0x000fe40008000f00 */
[-C--:B------:R-:W-:Y:S01]  /*3f20*/  SHF.L.U32 R8, R7, R10.reuse, RZ ;  /* 0x0000000a07087219 */ /* 0x080fe200000006ff */
[----:B------:R2:W-:Y:S01]  /*3f30*/  SYNCS.ARRIVE.TRANS64.RED RZ, [UR4], R6 ;  /* 0x00000006ffff79a7 */ /* 0x0005e20008000404 */
[----:B------:R-:W-:Y:S01]  /*3f40*/  SHF.L.U32 R7, R3, R10, RZ ;  /* 0x0000000a03077219 */ /* 0x000fe200000006ff */
[----:B------:R2:W-:Y:S04]  /*3f50*/  STS [UR6+0x1d0], R9 ;  /* 0x0001d009ff007988 */ /* 0x0005e80008000806 */
[----:B------:R2:W-:Y:S04]  /*3f60*/  STAS [R4.64], R10 ;  /* 0x0000000a04007dbd */ /* 0x0005e8000c0008ff */
[----:B------:R2:W-:Y:S04]  /*3f70*/  ATOMS.OR RZ, [UR5+0x14], R8 ;  /* 0x00001408ffff798c */ /* 0x0005e8000b000005 */
[----:B------:R2:W-:Y:S04]  /*3f80*/  ATOMS.OR RZ, [UR5+0x18], R7 ;  /* 0x00001807ffff798c */ /* 0x0005e8000b000005 */
[----:B------:R2:W-:Y:S02]  /*3f90*/  ATOMS.XOR RZ, [UR5+0x10], R3 ;  /* 0x00001003ffff798c */ /* 0x0005e4000b800005 */
.L_x_75:
[----:B-1----:R-:W-:Y:S05]  /*3fa0*/  BSYNC B0 ;  /* 0x0000000000007941 */ /* 0x002fea0003800000 */
.L_x_74:
[----:B------:R-:W-:Y:S05]  /*3fb0*/  BRA.U UP1, `(.L_x_80) ;  /* 0x00000001016c7547 */ /* 0x000fea000b800000 */
[----:B------:R-:W-:-:S03]  /*3fc0*/  UMOV UR4, 0xffffffff ;  /* 0xffffffff00047882 */ /* 0x000fc60000000000 */
[----:B------:R-:W-:Y:S05]  /*3fd0*/  BRA.DIV UR4, `(.L_x_81) ;  /* 0x0000005e04707947 */ /* 0x000fea000b800000 */
[----:B------:R-:W-:-:S13]  /*3fe0*/  ELECT P0, URZ, PT ;  /* 0x0000000000ff782f */ /* 0x000fda0003800000 */
.L_x_191:
[----:B------:R-:W-:Y:S05]  /*3ff0*/  @!P0 BRA `(.L_x_80) ;  /* 0x00000000005c8947 */ /* 0x000fea0003800000 */
[----:B--2---:R-:W2:Y:S02]  /*4000*/  LDS R4, [UR5+0x10] ;  /* 0x00001005ff047984 */ /* 0x004ea40008000800 */
[----:B--2---:R-:W-:-:S04]  /*4010*/  SHF.L.U32 R4, R4, 0x1f, RZ ;  /* 0x0000001f04047819 */ /* 0x004fc800000006ff */
[----:B------:R-:W2:Y:S02]  /*4020*/  SYNCS.PHASECHK.TRANS64.TRYWAIT P0, [UR5+0x8], R4 ;  /* 0x00000804ff0075a7 */ /* 0x000ea40008001105 */
[----:B--2---:R-:W-:Y:S05]  /*4030*/  @P0 BRA `(.L_x_82) ;  /* 0x0000000000080947 */ /* 0x004fea0003800000 */
[----:B------:R-:W2:Y:S02]  /*4040*/  SYNCS.PHASECHK.TRANS64.TRYWAIT P0, [UR5+0x8], R4 ;  /* 0x00000804ff0075a7 */ /* 0x000ea40008001105 */
[----:B--2---:R-:W-:Y:S05]  /*4050*/  @!P0 BRA `(.L_x_83) ;  /* 0x0000005c00748947 */ /* 0x004fea0003800000 */
.L_x_82:
[----:B------:R-:W3:Y:S01]  /*4060*/  LDS R6, [UR6+0x1d0] ;  /* 0x0001d006ff067984 */ /* 0x000ee20008000800 */
[----:B--2---:R-:W-:Y:S02]  /*4070*/  HFMA2 R3, -RZ, RZ, 0, 5.9604644775390625e-08 ;  /* 0x00000001ff037431 */ /* 0x004fe400000001ff */
[----:B------:R-:W-:Y:S01]  /*4080*/  IMAD.MOV.U32 R4, RZ, RZ, 0xffff ;  /* 0x0000ffffff047424 */ /* 0x000fe200078e00ff */
[----:B------:R-:W-:Y:S01]  /*4090*/  UPRMT UR4, UR57, 0x654, UR7 ;  /* 0x0000065439047896 */ /* 0x000fe20008000007 */
[----:B---3--:R-:W-:-:S03]  /*40a0*/  IMAD.SHL.U32 R5, R6, 0x20, RZ ;  /* 0x0000002006057824 */ /* 0x008fc600078e00ff */
[-C--:B------:R-:W-:Y:S02]  /*40b0*/  SHF.L.U32 R4, R4, R6.reuse, RZ ;  /* 0x0000000604047219 */ /* 0x080fe400000006ff */
[----:B------:R-:W-:Y:S01]  /*40c0*/  SHF.L.U32 R6, R3, R6, RZ ;  /* 0x0000000603067219 */ /* 0x000fe200000006ff */
[----:B------:R3:W-:Y:S04]  /*40d0*/  STS [UR6+0x1d0], R5 ;  /* 0x0001d005ff007988 */ /* 0x0007e80008000806 */
[----:B------:R3:W-:Y:S04]  /*40e0*/  ATOMS.OR RZ, [UR5+0x14], R4 ;  /* 0x00001404ffff798c */ /* 0x0007e8000b000005 */
[----:B------:R3:W-:Y:S01]  /*40f0*/  ATOMS.OR RZ, [UR5+0x18], R6 ;  /* 0x00001806ffff798c */ /* 0x0007e2000b000005 */
[----:B------:R-:W-:Y:S03]  /*4100*/  SYNCS.ARRIVE.TRANS64.RED.A1T0 RZ, [UR4], RZ ;  /* 0x000000ffffff79a7 */ /* 0x000fe60008100404 */
[----:B------:R3:W-:Y:S01]  /*4110*/  ATOMS.XOR RZ, [UR5+0x10], R3 ;  /* 0x00001003ffff798c */ /* 0x0007e2000b800005 */
[----:B------:R-:W-:Y:S05]  /*4120*/  BRA `(.L_x_80) ;  /* 0x0000000000107947 */ /* 0x000fea0003800000 */
.L_x_73:
[----:B------:R-:W-:Y:S02]  /*4130*/  MOV R3, 0xffffffff ;  /* 0xffffffff00037802 */ /* 0x000fe40000000f00 */
[----:B------:R-:W-:-:S03]  /*4140*/  MOV R4, 0x4170 ;  /* 0x0000417000047802 */ /* 0x000fc60000000f00 */
[----:B------:R2:W-:Y:S04]  /*4150*/  STS [UR6+0x1d0], R3 ;  /* 0x0001d003ff007988 */ /* 0x0005e80008000806 */
[----:B-12--5:R-:W-:Y:S05]  /*4160*/  CALL.REL.NOINC `($__internal_1_$__cuda_sm10x_tcgen05_guardrail_trap_phase_invalid_during_alloc) ;  /* 0x0000006000a47944 */ /* 0x026fea0003c00000 */
.L_x_80:
[----:B------:R-:W-:Y:S05]  /*4170*/  WARPSYNC.ALL ;  /* 0x0000000000007948 */ /* 0x000fea0003800000 */
[----:B------:R-:W4:Y:S01]  /*4180*/  S2UR UR26, SR_CgaCtaId ;  /* 0x00000000001a79c3 */ /* 0x000f220000008800 */
[----:B------:R-:W-:Y:S01]  /*4190*/  UMOV UR4, 0x400 ;  /* 0x0000040000047882 */ /* 0x000fe20000000000 */
[----:B------:R-:W-:-:S06]  /*41a0*/  NOP ;  /* 0x0000000000007918 */ /* 0x000fcc0000000000 */
[----:B------:R-:W-:Y:S06]  /*41b0*/  BAR.ARV 0x6, 0xa0 ;  /* 0x0182800000007b1d */ /* 0x000fec0000002000 */
[----:B------:R-:W1:Y:S01]  /*41c0*/  LDCU UR11, c[0x0][0x38c] ;  /* 0x00007180ff0b77ac */ /* 0x000e620008000800 */
[----:B------:R-:W-:Y:S01]  /*41d0*/  LOP3.LUT R2, R2, 0xffff, RZ, 0xc0, !PT ;  /* 0x0000ffff02027812 */ /* 0x000fe200078ec0ff */
[----:B--2---:R-:W-:Y:S01]  /*41e0*/  IMAD.MOV.U32 R10, RZ, RZ, 0x1 ;  /* 0x00000001ff0a7424 */ /* 0x004fe200078e00ff */
[----:B------:R-:W-:Y:S02]  /*41f0*/  LOP3.LUT R0, R0, 0xffff, RZ, 0xc0, !PT ;  /* 0x0000ffff00007812 */ /* 0x000fe400078ec0ff */
[----:B------:R-:W-:-:S02]  /*4200*/  CS2R R8, SRZ ;  /* 0x0000000000087805 */ /* 0x000fc4000001ff00 */
[----:B------:R-:W-:Y:S01]  /*4210*/  R2UR UR33, R2 ;  /* 0x00000000022172ca */ /* 0x000fe200000e0000 */
[----:B------:R-:W2:Y:S01]  /*4220*/  LDCU UR48, c[0x0][0x370] ;  /* 0x00006e00ff3077ac */ /* 0x000ea20008000800 */
[----:B------:R-:W-:Y:S01]  /*4230*/  R2UR UR50, R0 ;  /* 0x00000000003272ca */ /* 0x000fe200000e0000 */
[----:B----4-:R-:W-:Y:S01]  /*4240*/  ULEA UR26, UR26, UR4, 0x18 ;  /* 0x000000041a1a7291 */ /* 0x010fe2000f8ec0ff */
[----:B------:R-:W-:Y:S01]  /*4250*/  UMOV UR46, URZ ;  /* 0x000000ff002e7c82 */ /* 0x000fe20008000000 */
[----:B------:R-:W-:Y:S02]  /*4260*/  UISETP.GE.AND UP5, UPT, UR42, 0x1, UPT ;  /* 0x000000012a00788c */ /* 0x000fe4000bfa6270 */
[----:B------:R-:W-:Y:S02]  /*4270*/  UIADD3 UR5, UPT, UPT, UR26, 0x26400, URZ ;  /* 0x000264001a057890 */ /* 0x000fe4000fffe0ff */
[----:B------:R-:W-:-:S03]  /*4280*/  UIADD3 UR7, UPT, UPT, UR26, 0x32400, URZ ;  /* 0x000324001a077890 */ /* 0x000fc6000fffe0ff */
[----:B---3--:R-:W3:Y:S01]  /*4290*/  LDS R3, [UR26+0x1d0] ;  /* 0x0001d01aff037984 */ /* 0x008ee20008000800 */
[----:B-1----:R-:W-:Y:S02]  /*42a0*/  UIADD3 UR11, UPT, UPT, UR11, 0x7f, URZ ;  /* 0x0000007f0b0b7890 */ /* 0x002fe4000fffe0ff */
[----:B------:R-:W-:Y:S02]  /*42b0*/  UIADD3 UR6, UPT, UPT, UR26, 0x6400, URZ ;  /* 0x000064001a067890 */ /* 0x000fe4000fffe0ff */
[----:B------:R-:W-:Y:S02]  /*42c0*/  UIADD3 UR4, UPT, UPT, UR26, 0x2e400, URZ ;  /* 0x0002e4001a047890 */ /* 0x000fe4000fffe0ff */
[----:B------:R-:W-:Y:S02]  /*42d0*/  USHF.R.U32.HI UR8, URZ, 0x4, UR5 ;  /* 0x00000004ff087899 */ /* 0x000fe40008011605 */
[----:B------:R-:W-:Y:S02]  /*42e0*/  USHF.R.S32.HI UR9, URZ, 0x1f, UR11 ;  /* 0x0000001fff097899 */ /* 0x000fe4000801140b */
[----:B------:R-:W-:-:S02]  /*42f0*/  USHF.R.U32.HI UR5, URZ, 0x4, UR7 ;  /* 0x00000004ff057899 */ /* 0x000fc40008011607 */
[----:B------:R-:W-:Y:S02]  /*4300*/  USHF.R.U32.HI UR10, URZ, 0x4, UR6 ;  /* 0x00000004ff0a7899 */ /* 0x000fe40008011606 */
[----:B------:R-:W-:Y:S02]  /*4310*/  USHF.R.U32.HI UR6, URZ, 0x4, UR4 ;  /* 0x00000004ff067899 */ /* 0x000fe40008011604 */
[----:B------:R-:W-:Y:S02]  /*4320*/  ULEA.HI UR4, UR9, UR11, URZ, 0x7 ;  /* 0x0000000b09047291 */ /* 0x000fe4000f8f38ff */
[----:B------:R-:W-:Y:S02]  /*4330*/  ULOP3.LUT UR5, UR5, 0x3fff, URZ, 0xc0, !UPT ;  /* 0x00003fff05057892 */ /* 0x000fe4000f8ec0ff */
[----:B------:R-:W-:Y:S02]  /*4340*/  USHF.R.S32.HI UR49, URZ, 0x7, UR4 ;  /* 0x00000007ff317899 */ /* 0x000fe40008011404 */
[----:B------:R-:W-:-:S02]  /*4350*/  ULOP3.LUT UR41, UR5, 0x10000, URZ, 0xfc, !UPT ;  /* 0x0001000005297892 */ /* 0x000fc4000f8efcff */
[----:B------:R-:W-:Y:S02]  /*4360*/  ULOP3.LUT UR10, UR10, 0x3fff, URZ, 0xc0, !UPT ;  /* 0x00003fff0a0a7892 */ /* 0x000fe4000f8ec0ff */
[----:B------:R-:W-:Y:S02]  /*4370*/  ULOP3.LUT UR8, UR8, 0x3fff, URZ, 0xc0, !UPT ;  /* 0x00003fff08087892 */ /* 0x000fe4000f8ec0ff */
[----:B------:R-:W-:Y:S02]  /*4380*/  ULOP3.LUT UR6, UR6, 0x3fff, URZ, 0xc0, !UPT ;  /* 0x00003fff06067892 */ /* 0x000fe4000f8ec0ff */
[----:B------:R-:W-:Y:S02]  /*4390*/  UISETP.LT.AND UP0, UPT, UR49, 0x1, UPT ;  /* 0x000000013100788c */ /* 0x000fe4000bf01270 */
[----:B------:R-:W-:Y:S01]  /*43a0*/  UISETP.NE.AND UP4, UPT, UR42, 0x1, UPT ;  /* 0x000000012a00788c */ /* 0x000fe2000bf85270 */
[----:B------:R-:W1:Y:S01]  /*43b0*/  LDCU UR47, c[0x0][0x374] ;  /* 0x00006e80ff2f77ac */ /* 0x000e620008000800 */
[----:B------:R-:W-:Y:S01]  /*43c0*/  ULOP3.LUT UR38, UR10, 0x10000, URZ, 0xfc, !UPT ;  /* 0x000100000a267892 */ /* 0x000fe2000f8efcff */
[----:B---3--:R-:W-:Y:S01]  /*43d0*/  R2UR UR20, R3 ;  /* 0x00000000031472ca */ /* 0x008fe200000e0000 */
[----:B------:R-:W-:Y:S01]  /*43e0*/  IMAD.MOV.U32 R3, RZ, RZ, RZ ;  /* 0x000000ffff037224 */ /* 0x000fe200078e00ff */
[----:B------:R-:W-:-:S02]  /*43f0*/  ULOP3.LUT UR39, UR8, 0x10000, URZ, 0xfc, !UPT ;  /* 0x0001000008277892 */ /* 0x000fc4000f8efcff */
[----:B------:R-:W-:Y:S02]  /*4400*/  ULOP3.LUT UR40, UR6, 0x10000, URZ, 0xfc, !UPT ;  /* 0x0001000006287892 */ /* 0x000fe4000f8efcff */
[----:B------:R-:W-:Y:S02]  /*4410*/  USEL UR53, UR49, 0x1, !UP0 ;  /* 0x0000000131357887 */ /* 0x000fe4000c000000 */
[----:B------:R-:W-:Y:S01]  /*4420*/  UISETP.NE.AND UP3, UPT, UR56, URZ, UPT ;  /* 0x000000ff3800728c */ /* 0x000fe2000bf65270 */
[----:B------:R-:W-:Y:S01]  /*4430*/  UMOV UR22, URZ ;  /* 0x000000ff00167c82 */ /* 0x000fe20008000000 */
[----:B------:R-:W-:-:S03]  /*4440*/  UMOV UR21, URZ ;  /* 0x000000ff00157c82 */ /* 0x000fc60008000000 */
[----:B------:R-:W-:Y:S02]  /*4450*/  UIADD3 UR34, UPT, UPT, UR20, 0x80, URZ ;  /* 0x0000008014227890 */ /* 0x000fe4000fffe0ff */
[----:B------:R-:W-:Y:S02]  /*4460*/  UIADD3 UR36, UPT, UPT, UR20, 0x84, URZ ;  /* 0x0000008414247890 */ /* 0x000fe4000fffe0ff */
[----:B------:R-:W-:Y:S02]  /*4470*/  USHF.R.U32.HI UR4, URZ, 0x11, UR34 ;  /* 0x00000011ff047899 */ /* 0x000fe40008011622 */
[----:B------:R-:W-:Y:S02]  /*4480*/  USHF.R.U32.HI UR5, URZ, 0x11, UR36 ;  /* 0x00000011ff057899 */ /* 0x000fe40008011624 */
[----:B------:R-:W-:Y:S02]  /*4490*/  ULOP3.LUT UR4, UR4, 0x6000, URZ, 0xc0, !UPT ;  /* 0x0000600004047892 */ /* 0x000fe4000f8ec0ff */
[----:B------:R-:W-:-:S02]  /*44a0*/  ULOP3.LUT UR5, UR5, 0x6000, URZ, 0xc0, !UPT ;  /* 0x0000600005057892 */ /* 0x000fc4000f8ec0ff */
[----:B------:R-:W-:Y:S02]  /*44b0*/  UIADD3 UR54, UPT, UPT, UR20, 0x88, URZ ;  /* 0x0000008814367890 */ /* 0x000fe4000fffe0ff */
[----:B------:R-:W-:Y:S02]  /*44c0*/  ULOP3.LUT UR52, UR4, 0x1010, URZ, 0xfc, !UPT ;  /* 0x0000101004347892 */ /* 0x000fe4000f8efcff */
[----:B-12---:R-:W-:-:S12]  /*44d0*/  ULOP3.LUT UR51, UR5, 0x1010, URZ, 0xfc, !UPT ;  /* 0x0000101005337892 */ /* 0x006fd8000f8efcff */
.L_x_93:
[C---:B------:R-:W-:Y:S02]  /*44e0*/  LEA R2, R9.reuse, UR26, 0x3 ;  /* 0x0000001a09027c11 */ /* 0x040fe4000f8e18ff */
[----:B------:R-:W-:Y:S02]  /*44f0*/  SHF.L.U32 R5, R8, 0x1f, RZ ;  /* 0x0000001f08057819 */ /* 0x000fe400000006ff */
[----:B------:R-:W-:Y:S02]  /*4500*/  LEA R6, R9, UR26, 0x4 ;  /* 0x0000001a09067c11 */ /* 0x000fe4000f8e20ff */
[----:B------:R-:W1:Y:S02]  /*4510*/  SYNCS.PHASECHK.TRANS64.TRYWAIT P0, [R2+URZ+0x140], R5 ;  /* 0x00014005020075a7 */ /* 0x000e6400080011ff */
[----:B-1-3--:R-:W-:Y:S05]  /*4520*/  @!P0 BRA `(.L_x_84) ;  /* 0x0000005800588947 */ /* 0x00afea0003800000 */
.L_x_192:
[----:B-1----:R-:W1:Y:S01]  /*4530*/  LDS.128 R4, [R6+0x1b0] ;  /* 0x0001b00006047984 */ /* 0x002e620000000c00 */
[----:B------:R-:W-:Y:S01]  /*4540*/  @!PT LDS RZ, [RZ] ;  /* 0x00000000fffff984 */ /* 0x000fe20000000800 */
[----:B------:R-:W-:Y:S01]  /*4550*/  @!PT LDS RZ, [RZ] ;  /* 0x00000000fffff984 */ /* 0x000fe20000000800 */
[----:B------:R-:W-:Y:S01]  /*4560*/  @!PT LDS RZ, [RZ] ;  /* 0x00000000fffff984 */ /* 0x000fe20000000800 */
[----:B------:R-:W-:Y:S01]  /*4570*/  @!PT LDS RZ, [RZ] ;  /* 0x00000000fffff984 */ /* 0x000fe20000000800 */
[----:B------:R2:W-:Y:S06]  /*4580*/  MEMBAR.ALL.CTA ;  /* 0x0000000000007992 */ /* 0x0005ec0000008000 */
[----:B--2---:R-:W2:Y:S01]  /*4590*/  FENCE.VIEW.ASYNC.S ;  /* 0x00000000000073c6 */ /* 0x004ea20000000000 */
[----:B-1----:R-:W-:-:S13]  /*45a0*/  LOP3.LUT P0, RZ, R6, 0x1, RZ, 0xc0, !PT ;  /* 0x0000000106ff7812 */ /* 0x002fda000780c0ff */
[----:B--2---:R-:W-:Y:S01]  /*45b0*/  VOTEU.ANY UP2, P0 ;  /* 0x0000000000ff7886 */ /* 0x004fe20000040100 */
[----:B------:R-:W-:-:S13]  /*45c0*/  PLOP3.LUT P0, PT, PT, PT, UP2, 0x80, 0x8 ;  /* 0x000000000008781c */ /* 0x000fda0003f0f028 */
[----:B------:R-:W-:Y:S02]  /*45d0*/  @P0 MOV R0, R4 ;  /* 0x0000000400000202 */ /* 0x000fe40000000f00 */
[----:B------:R-:W-:Y:S02]  /*45e0*/  @P0 LOP3.LUT R4, R5, 0xffff, RZ, 0xc0, !PT ;  /* 0x0000ffff05040812 */ /* 0x000fe400078ec0ff */
[----:B------:R-:W-:Y:S01]  /*45f0*/  @P0 R2UR UR5, R0 ;  /* 0x00000000000502ca */ /* 0x000fe200000e0000 */
[----:B------:R-:W-:Y:S01]  /*4600*/  VIADD R0, R2, 0x150 ;  /* 0x0000015002007836 */ /* 0x000fe20000000000 */
[----:B------:R-:W-:-:S04]  /*4610*/  @P0 R2UR UR4, R4 ;  /* 0x00000000040402ca */ /* 0x000fc800000e0000 */
[----:B------:R-:W-:-:S04]  /*4620*/  PRMT R0, RZ, 0x654, R0 ;  /* 0x00000654ff007816 */ /* 0x000fc80000000000 */
[----:B------:R1:W-:Y:S03]  /*4630*/  SYNCS.ARRIVE.TRANS64.RED.A1T0 RZ, [R0+URZ], RZ ;  /* 0x000000ff00ff79a7 */ /* 0x0003e600081004ff */
[----:B------:R-:W-:Y:S02]  /*4640*/  @UP2 UMOV UR45, UR5 ;  /* 0x00000005002d2c82 */ /* 0x000fe40008000000 */
[----:B------:R-:W-:Y:S01]  /*4650*/  @UP2 UMOV UR43, UR4 ;  /* 0x00000004002b2c82 */ /* 0x000fe20008000000 */
[----:B------:R-:W-:Y:S05]  /*4660*/  BRA.U !UP5, `(.L_x_85) ;  /* 0x000000010dd07547 */ /* 0x000fea000b800000 */
[----:B------:R-:W2:Y:S01]  /*4670*/  LDCU.128 UR12, c[0x0][0xf10] ;  /* 0x0001e200ff0c77ac */ /* 0x000ea20008000c00 */
[----:B------:R-:W3:Y:S01]  /*4680*/  LDCU UR24, c[0x0][0xf20] ;  /* 0x0001e400ff1877ac */ /* 0x000ee20008000800 */
[----:B------:R-:W4:Y:S01]  /*4690*/  LDCU UR23, c[0x0][0xf0c] ;  /* 0x0001e180ff1777ac */ /* 0x000f220008000800 */
[----:B------:R-:W1:Y:S01]  /*46a0*/  LDCU.64 UR8, c[0x0][0xf28] ;  /* 0x0001e500ff0877ac */ /* 0x000e620008000a00 */
[----:B--2---:R-:W-:Y:S02]  /*46b0*/  UIMAD.WIDE.U32 UR6, UR47, UR15, URZ ;  /* 0x0000000f2f0672a5 */ /* 0x004fe4000f8e00ff */
[----:B------:R-:W-:Y:S02]  /*46c0*/  UIMAD.WIDE.U32 UR4, UR48, UR12, URZ ;  /* 0x0000000c300472a5 */ /* 0x000fe4000f8e00ff */
[----:B------:R-:W-:Y:S02]  /*46d0*/  UISETP.NE.AND UP0, UPT, UR14, 0x1, UPT ;  /* 0x000000010e00788c */ /* 0x000fe4000bf05270 */
[----:B------:R-:W-:Y:S01]  /*46e0*/  UIMAD.WIDE.U32 UR18, UR43, UR15, URZ ;  /* 0x0000000f2b1272a5 */ /* 0x000fe2000f8e00ff */
[----:B------:R-:W-:-:S02]  /*46f0*/  UMOV UR6, UR7 ;  /* 0x0000000700067c82 */ /* 0x000fc40008000000 */
[----:B------:R-:W-:Y:S01]  /*4700*/  UMOV UR4, UR5 ;  /* 0x0000000500047c82 */ /* 0x000fe20008000000 */
[----:B---3--:R-:W-:Y:S02]  /*4710*/  USHF.R.U32.HI UR6, URZ, UR24, UR6 ;  /* 0x00000018ff067299 */ /* 0x008fe40008011606 */
[----:B----4-:R-:W-:Y:S02]  /*4720*/  UISETP.NE.AND UP1, UPT, UR23, 0x1, UPT ;  /* 0x000000011700788c */ /* 0x010fe4000bf25270 */
[----:B------:R-:W-:Y:S02]  /*4730*/  USHF.R.U32.HI UR4, URZ, UR13, UR4 ;  /* 0x0000000dff047299 */ /* 0x000fe40008011604 */
[----:B------:R-:W-:Y:S02]  /*4740*/  USEL UR5, UR47, UR6, !UP0 ;  /* 0x000000062f057287 */ /* 0x000fe4000c000000 */
[----:B------:R-:W-:Y:S02]  /*4750*/  USEL UR6, UR48, UR4, !UP1 ;  /* 0x0000000430067287 */ /* 0x000fe4000c800000 */
[----:B-1----:R-:W-:Y:S01]  /*4760*/  UIMAD.WIDE.U32 UR10, UR5, UR8, URZ ;  /* 0x00000008050a72a5 */ /* 0x002fe2000f8e00ff */
[----:B------:R-:W-:Y:S01]  /*4770*/  UMOV UR4, UR19 ;  /* 0x0000001300047c82 */ /* 0x000fe20008000000 */
[----:B------:R-:W-:-:S02]  /*4780*/  UIMAD.WIDE.U32 UR16, UR45, UR12, URZ ;  /* 0x0000000c2d1072a5 */ /* 0x000fc4000f8e00ff */
        /* <DEDUP_REMOVED lines=34> */
.L_x_85:
[----:B------:R-:W2:Y:S02]  /*49b0*/  LDCU UR4, c[0x0][0xf30] ;  /* 0x0001e600ff0477ac */ /* 0x000ea40008000800 */
[----:B--2---:R-:W-:-:S09]  /*49c0*/  UISETP.NE.AND UP0, UPT, UR4, 0x1, UPT ;  /* 0x000000010400788c */ /* 0x004fd2000bf05270 */
[----:B------:R-:W-:Y:S05]  /*49d0*/  BRA.U UP0, `(.L_x_86) ;  /* 0x00000001003c7547 */ /* 0x000fea000b800000 */
[----:B------:R-:W2:Y:S01]  /*49e0*/  LDCU.128 UR8, c[0x0][0xf10] ;  /* 0x0001e200ff0877ac */ /* 0x000ea20008000c00 */
[----:B------:R-:W3:Y:S01]  /*49f0*/  LDCU UR12, c[0x0][0xf0c] ;  /* 0x0001e180ff0c77ac */ /* 0x000ee20008000800 */
[----:B------:R-:W4:Y:S01]  /*4a00*/  LDCU UR13, c[0x0][0xf20] ;  /* 0x0001e400ff0d77ac */ /* 0x000f220008000800 */
[----:B--2---:R-:W-:Y:S02]  /*4a10*/  UIMAD.WIDE.U32 UR6, UR45, UR8, URZ ;  /* 0x000000082d0672a5 */ /* 0x004fe4000f8e00ff */
[----:B------:R-:W-:Y:S02]  /*4a20*/  UIMAD.WIDE.U32 UR4, UR43, UR11, URZ ;  /* 0x0000000b2b0472a5 */ /* 0x000fe4000f8e00ff */
[----:B---3--:R-:W-:Y:S02]  /*4a30*/  UISETP.NE.AND UP0, UPT, UR12, 0x1, UPT ;  /* 0x000000010c00788c */ /* 0x008fe4000bf05270 */
[----:B------:R-:W-:Y:S01]  /*4a40*/  UISETP.NE.AND UP1, UPT, UR10, 0x1, UPT ;  /* 0x000000010a00788c */ /* 0x000fe2000bf25270 */
[----:B------:R-:W-:-:S02]  /*4a50*/  UMOV UR6, UR7 ;  /* 0x0000000700067c82 */ /* 0x000fc40008000000 */
[----:B------:R-:W-:Y:S01]  /*4a60*/  UMOV UR4, UR5 ;  /* 0x0000000500047c82 */ /* 0x000fe20008000000 */
[----:B------:R-:W-:Y:S02]  /*4a70*/  USHF.R.U32.HI UR9, URZ, UR9, UR6 ;  /* 0x00000009ff097299 */ /* 0x000fe40008011606 */
[----:B----4-:R-:W-:Y:S02]  /*4a80*/  USHF.R.U32.HI UR4, URZ, UR13, UR4 ;  /* 0x0000000dff047299 */ /* 0x010fe40008011604 */
[----:B------:R-:W-:Y:S02]  /*4a90*/  USEL UR5, UR45, UR9, !UP0 ;  /* 0x000000092d057287 */ /* 0x000fe4000c000000 */
[----:B------:R-:W-:-:S04]  /*4aa0*/  USEL UR4, UR43, UR4, !UP1 ;  /* 0x000000042b047287 */ /* 0x000fc8000c800000 */
[----:B------:R-:W-:-:S04]  /*4ab0*/  UIADD3 UR4, UPT, UPT, UR5, -UR4, URZ ;  /* 0x8000000405047290 */ /* 0x000fc8000fffe0ff */
[----:B------:R-:W-:-:S12]  /*4ac0*/  UIMAD UR43, UR4, UR10, UR43 ;  /* 0x0000000a042b72a4 */ /* 0x000fd8000f8e022b */
.L_x_86:
[----:B------:R-:W-:Y:S01]  /*4ad0*/  IADD3 R9, PT, PT, R9, 0x1, RZ ;  /* 0x0000000109097810 */ /* 0x000fe20007ffe0ff */
[----:B------:R-:W-:Y:S06]  /*4ae0*/  BRA.U UP3, `(.L_x_87) ;  /* 0x0000000503507547 */ /* 0x000fec000b800000 */
[----:B------:R-:W2:Y:S01]  /*4af0*/  LDCU UR4, c[0x0][0x38c] ;  /* 0x00007180ff0477ac */ /* 0x000ea20008000800 */
[----:B------:R-:W-:Y:S02]  /*4b00*/  PLOP3.LUT P1, PT, PT, PT, PT, 0x80, 0x8 ;  /* 0x000000000008781c */ /* 0x000fe40003f2f070 */
[----:B------:R-:W-:Y:S01]  /*4b10*/  SHF.L.U32 R5, R10, 0x1f, RZ ;  /* 0x0000001f0a057819 */ /* 0x000fe200000006ff */
[----:B------:R-:W-:Y:S02]  /*4b20*/  ULEA UR44, UR46, UR26, 0x3 ;  /* 0x0000001a2e2c7291 */ /* 0x000fe4000f8e18ff */
[----:B------:R-:W-:Y:S02]  /*4b30*/  ULEA UR27, UR46, UR20, 0x6 ;  /* 0x000000142e1b7291 */ /* 0x000fe4000f8e30ff */
[----:B--2---:R-:W-:-:S06]  /*4b40*/  UISETP.GE.AND UP0, UPT, UR4, 0x1, UPT ;  /* 0x000000010400788c */ /* 0x004fcc000bf06270 */
[----:B------:R-:W-:-:S05]  /*4b50*/  PLOP3.LUT P0, PT, PT, PT, UP0, 0x80, 0x8 ;  /* 0x000000000008781c */ /* 0x000fca0003f0f008 */
[----:B------:R-:W-:-:S08]  /*4b60*/  @UP0 ULEA UR4, UR22, UR26, 0x3 ;  /* 0x0000001a16040291 */ /* 0x000fd0000f8e18ff */
[----:B-1----:R-:W-:-:S04]  /*4b70*/  @P0 SHF.L.U32 R0, R3, 0x1f, RZ ;  /* 0x0000001f03000819 */ /* 0x002fc800000006ff */
[----:B------:R1:W2:Y:S01]  /*4b80*/  @P0 SYNCS.PHASECHK.TRANS64.TRYWAIT P1, [UR4], R0 ;  /* 0x00000000ff0005a7 */ /* 0x0002a20008021104 */
[----:B------:R-:W-:-:S04]  /*4b90*/  ULEA.HI UR4, UR28, UR28, URZ, 0x1 ;  /* 0x0000001c1c047291 */ /* 0x000fc8000f8f08ff */
[----:B------:R-:W-:-:S04]  /*4ba0*/  ULOP3.LUT UR4, UR4, 0x7ffffffe, URZ, 0xc0, !UPT ;  /* 0x7ffffffe04047892 */ /* 0x000fc8000f8ec0ff */
[----:B------:R-:W-:-:S04]  /*4bb0*/  UIADD3 UR4, UPT, UPT, -UR4, UR28, URZ ;  /* 0x0000001c04047290 */ /* 0x000fc8000fffe1ff */
[----:B------:R-:W-:Y:S01]  /*4bc0*/  ULEA UR35, UR4, UR54, 0x1 ;  /* 0x0000003604237291 */ /* 0x000fe2000f8e08ff */
[----:B------:R-:W3:Y:S02]  /*4bd0*/  SYNCS.PHASECHK.TRANS64.TRYWAIT P0, [UR44+0x170], R5 ;  /* 0x00017005ff0075a7 */ /* 0x000ee4000800112c */
[----:B-123--:R-:W-:Y:S09]  /*4be0*/  @!P0 BRA `(.L_x_88) ;  /* 0x0000005000bc8947 */ /* 0x00eff20003800000 */
.L_x_194:
[----:B------:R-:W-:Y:S01]  /*4bf0*/  UMOV UR32, UR21 ;  /* 0x0000001500207c82 */ /* 0x000fe20008000000 */
[----:B------:R-:W-:Y:S05]  /*4c00*/  BRA.U !UP0, `(.L_x_89) ;  /* 0x0000000108f87547 */ /* 0x000fea000b800000 */
[----:B------:R-:W-:Y:S02]  /*4c10*/  UIADD3 UR37, UPT, UPT, UR35, 0x4, URZ ;  /* 0x0000000423257890 */ /* 0x000fe4000fffe0ff */
[----:B------:R-:W-:Y:S02]  /*4c20*/  USHF.R.U32.HI UR5, URZ, 0x1a, UR35 ;  /* 0x0000001aff057899 */ /* 0x000fe40008011623 */
[----:B------:R-:W-:Y:S02]  /*4c30*/  USHF.R.U32.HI UR4, URZ, 0x1a, UR37 ;  /* 0x0000001aff047899 */ /* 0x000fe40008011625 */
[----:B------:R-:W-:Y:S02]  /*4c40*/  ULOP3.LUT UR5, UR5, 0x30, URZ, 0xc0, !UPT ;  /* 0x0000003005057892 */ /* 0x000fe4000f8ec0ff */
[----:B------:R-:W-:Y:S02]  /*4c50*/  ULOP3.LUT UR4, UR4, 0x30, URZ, 0xc0, !UPT ;  /* 0x0000003004047892 */ /* 0x000fe4000f8ec0ff */
[----:B------:R-:W-:-:S02]  /*4c60*/  ULOP3.LUT UR5, UR5, 0x480, URZ, 0xfc, !UPT ;  /* 0x0000048005057892 */ /* 0x000fc4000f8efcff */
[----:B------:R-:W-:Y:S02]  /*4c70*/  ULOP3.LUT UR4, UR4, 0x480, URZ, 0xfc, !UPT ;  /* 0x0000048004047892 */ /* 0x000fe4000f8efcff */
[----:B------:R-:W-:Y:S01]  /*4c80*/  UIADD3 UR32, UPT, UPT, UR53, UR21, URZ ;  /* 0x0000001535207290 */ /* 0x000fe2000fffe0ff */
[----:B------:R-:W-:Y:S01]  /*4c90*/  UMOV UR24, URZ ;  /* 0x000000ff00187c82 */ /* 0x000fe20008000000 */
[----:B------:R-:W-:Y:S01]  /*4ca0*/  UMOV UR23, UR49 ;  /* 0x0000003100177c82 */ /* 0x000fe20008000000 */
[----:B------:R-:W-:Y:S01]  /*4cb0*/  UMOV UR11, UR22 ;  /* 0x00000016000b7c82 */ /* 0x000fe20008000000 */
[----:B------:R-:W-:Y:S02]  /*4cc0*/  UPRMT UR31, UR5, 0x5410, UR52 ;  /* 0x00005410051f7896 */ /* 0x000fe40008000034 */
[----:B------:R-:W-:Y:S01]  /*4cd0*/  UPRMT UR29, UR4, 0x5410, UR51 ;  /* 0x00005410041d7896 */ /* 0x000fe20008000033 */
[----:B------:R-:W-:Y:S01]  /*4ce0*/  UMOV UR30, URZ ;  /* 0x000000ff001e7c82 */ /* 0x000fe20008000000 */
[----:B------:R-:W-:-:S10]  /*4cf0*/  UMOV UR28, URZ ;  /* 0x000000ff001c7c82 */ /* 0x000fd40008000000 */
.L_x_92:
[----:B--2---:R-:W-:Y:S01]  /*4d00*/  ULEA UR7, UR11, UR26, 0x3 ;  /* 0x0000001a0b077291 */ /* 0x004fe2000f8e18ff */
[----:B---3--:R-:W-:Y:S11]  /*4d10*/  @P1 BRA `(.L_x_90) ;  /* 0x00000000000c1947 */ /* 0x008ff60003800000 */
[----:B-1----:R-:W-:Y:S04]  /*4d20*/  SHF.L.U32 R5, R3, 0x1f, RZ ;  /* 0x0000001f03057819 */ /* 0x002fe800000006ff */
[----:B------:R-:W1:Y:S02]  /*4d30*/  SYNCS.PHASECHK.TRANS64.TRYWAIT P0, [UR7], R5 ;  /* 0x00000005ff0075a7 */ /* 0x000e640008001107 */
[----:B-1----:R-:W-:Y:S05]  /*4d40*/  @!P0 BRA `(.L_x_91) ;  /* 0x00000050007c8947 */ /* 0x002fea0003800000 */
.L_x_90:
[----:B------:R-:W-:Y:S01]  /*4d50*/  UISETP.NE.AND UP0, UPT, UR23, 0x1, UPT ;  /* 0x000000011700788c */ /* 0x000fe2000bf05270 */
[----:B------:R-:W-:Y:S01]  /*4d60*/  PLOP3.LUT P1, PT, PT, PT, PT, 0x80, 0x8 ;  /* 0x000000000008781c */ /* 0x000fe20003f2f070 */
[----:B------:R-:W-:Y:S02]  /*4d70*/  UIADD3 UR4, UPT, UPT, UR11, 0x1, URZ ;  /* 0x000000010b047890 */ /* 0x000fe4000fffe0ff */
[----:B------:R-:W-:Y:S02]  /*4d80*/  ULEA UR10, UR11, UR40, 0x6 ;  /* 0x000000280b0a7291 */ /* 0x000fe4000f8e30ff */
[----:B------:R-:W-:Y:S01]  /*4d90*/  UISETP.NE.AND UP1, UPT, UR4, 0x10, UPT ;  /* 0x000000100400788c */ /* 0x000fe2000bf25270 */
[----:B------:R-:W-:Y:S01]  /*4da0*/  PLOP3.LUT P0, PT, PT, PT, UP0, 0x80, 0x8 ;  /* 0x000000000008781c */ /* 0x000fe20003f0f008 */
[----:B------:R-:W-:Y:S02]  /*4db0*/  ULEA UR8, UR11, UR41, 0x6 ;  /* 0x000000290b087291 */ /* 0x000fe4000f8e30ff */
[----:B------:R-:W-:Y:S02]  /*4dc0*/  USEL UR5, URZ, 0x1, UP1 ;  /* 0x00000001ff057887 */ /* 0x000fe40008800000 */
[----:B------:R-:W-:Y:S02]  /*4dd0*/  USEL UR22, UR4, URZ, UP1 ;  /* 0x000000ff04167287 */ /* 0x000fe40008800000 */
[----:B------:R-:W-:Y:S02]  /*4de0*/  ULEA UR6, UR11, UR39, 0x7 ;  /* 0x000000270b067291 */ /* 0x000fe4000f8e38ff */
[----:B------:R-:W-:Y:S01]  /*4df0*/  @UP0 ULEA UR4, UR22, UR26, 0x3 ;  /* 0x0000001a16040291 */ /* 0x000fe2000f8e18ff */
[----:B------:R-:W-:Y:S01]  /*4e00*/  LOP3.LUT R3, R3, UR5, RZ, 0x3c, !PT ;  /* 0x0000000503037c12 */ /* 0x000fe2000f8e3cff */
[----:B------:R-:W-:Y:S02]  /*4e10*/  UIADD3 UR18, UPT, UPT, UR10, 0x20, URZ ;  /* 0x000000200a127890 */ /* 0x000fe4000fffe0ff */
[----:B------:R-:W-:Y:S01]  /*4e20*/  UISETP.NE.U32.AND UP0, UPT, UR24, URZ, UPT ;  /* 0x000000ff1800728c */ /* 0x000fe2000bf05070 */
[----:B-1----:R-:W-:Y:S01]  /*4e30*/  @P0 SHF.L.U32 R0, R3, 0x1f, RZ ;  /* 0x0000001f03000819 */ /* 0x002fe200000006ff */
[----:B------:R-:W-:Y:S02]  /*4e40*/  UIADD3 UR16, UPT, UPT, UR8, 0x20, URZ ;  /* 0x0000002008107890 */ /* 0x000fe4000fffe0ff */
[----:B------:R-:W-:Y:S01]  /*4e50*/  UIADD3 UR14, UPT, UPT, UR6, 0x2, URZ ;  /* 0x00000002060e7890 */ /* 0x000fe2000fffe0ff */
[----:B------:R2:W3:Y:S01]  /*4e60*/  @P0 SYNCS.PHASECHK.TRANS64.TRYWAIT P1, [UR4], R0 ;  /* 0x00000000ff0005a7 */ /* 0x0004e20008021104 */
[----:B------:R-:W-:Y:S02]  /*4e70*/  ULEA UR4, UR11, UR38, 0x9 ;  /* 0x000000260b047291 */ /* 0x000fe4000f8e48ff */
[----:B------:R-:W-:Y:S02]  /*4e80*/  UIADD3 UR25, UPT, UPT, UR7, 0x80, URZ ;  /* 0x0000008007197890 */ /* 0x000fe4000fffe0ff */
[----:B------:R-:W-:Y:S02]  /*4e90*/  UIADD3 UR12, UPT, UPT, UR4, 0x2, URZ ;  /* 0x00000002040c7890 */ /* 0x000fe4000fffe0ff */
[----:B------:R-:W-:Y:S02]  /*4ea0*/  UIADD3 UR21, UPT, UPT, UR21, 0x1, URZ ;  /* 0x0000000115157890 */ /* 0x000fe4000fffe0ff */
[----:B------:R-:W-:Y:S01]  /*4eb0*/  UIADD3 UR23, UPT, UPT, UR23, -0x1, URZ ;  /* 0xffffffff17177890 */ /* 0x000fe2000fffe0ff */
[----:B------:R-:W-:Y:S01]  /*4ec0*/  UMOV UR11, 0x4008 ;  /* 0x00004008000b7882 */ /* 0x000fe20000000000 */
[----:B------:R-:W-:Y:S01]  /*4ed0*/  UMOV UR19, 0x4008 ;  /* 0x0000400800137882 */ /* 0x000fe20000000000 */
[----:B------:R1:W-:Y:S01]  /*4ee0*/  UTCCP.T.S.2CTA.4x32dp128bit tmem[UR20+0x80], gdesc[UR10] ;  /* 0x0000800a140079e7 */ /* 0x0003e20009300000 */
[----:B------:R2:W-:Y:S01]  /*4ef0*/  UTCCP.T.S.2CTA.4x32dp128bit tmem[UR20+0x84], gdesc[UR18] ;  /* 0x00008412140079e7 */ /* 0x0005e20009300000 */
[----:B------:R-:W-:Y:S01]  /*4f00*/  UMOV UR9, 0x4008 ;  /* 0x0000400800097882 */ /* 0x000fe20000000000 */
[----:B------:R-:W-:Y:S01]  /*4f10*/  UMOV UR17, 0x4008 ;  /* 0x0000400800117882 */ /* 0x000fe20000000000 */
[----:B------:R2:W-:Y:S01]  /*4f20*/  UTCCP.T.S.2CTA.4x32dp128bit tmem[UR20+0x88], gdesc[UR8] ;  /* 0x00008808140079e7 */ /* 0x0005e20009300000 */
[----:B------:R2:W-:Y:S01]  /*4f30*/  UTCCP.T.S.2CTA.4x32dp128bit tmem[UR20+0x8c], gdesc[UR16] ;  /* 0x00008c10140079e7 */ /* 0x0005e20009300000 */
[----:B------:R-:W-:Y:S01]  /*4f40*/  UMOV UR7, 0x80004020 ;  /* 0x8000402000077882 */ /* 0x000fe20000000000 */
[----:B------:R-:W-:Y:S01]  /*4f50*/  UMOV UR5, 0x80004020 ;  /* 0x8000402000057882 */ /* 0x000fe20000000000 */
[----:B------:R-:W-:Y:S01]  /*4f60*/  UMOV UR15, 0x80004020 ;  /* 0x80004020000f7882 */ /* 0x000fe20000000000 */
[----:B------:R2:W-:Y:S01]  /*4f70*/  UTCOMMA.2CTA.4X gdesc[UR4], gdesc[UR6], tmem[UR27], tmem[UR30], idesc[UR31], tmem[UR34], UP0 ;  /* 0x80221e06040075ea */ /* 0x0005e2000820001b */
[----:B------:R-:W-:Y:S01]  /*4f80*/  UISETP.NE.AND UP0, UPT, UR21, UR32, UPT ;  /* 0x000000201500728c */ /* 0x000fe2000bf05270 */
[----:B------:R-:W-:Y:S01]  /*4f90*/  UMOV UR13, 0x80004020 ;  /* 0x80004020000d7882 */ /* 0x000fe20000000000 */
[----:B------:R-:W-:Y:S01]  /*4fa0*/  UMOV UR24, 0x1 ;  /* 0x0000000100187882 */ /* 0x000fe20000000000 */
[----:B------:R2:W-:Y:S01]  /*4fb0*/  UTCOMMA.2CTA.4X gdesc[UR12], gdesc[UR14], tmem[UR27], tmem[UR28], idesc[UR29], tmem[UR36], UPT ;  /* 0x80241c0e0c0075ea */ /* 0x0005e2000ba0001b */
[----:B------:R2:W-:Y:S01]  /*4fc0*/  UTCBAR.2CTA.MULTICAST [UR25], URZ, UR33 ;  /* 0x000000ff190073e9 */ /* 0x0005e20008200821 */
[----:B-1----:R-:W-:Y:S04]  /*4fd0*/  UMOV UR11, UR22 ;  /* 0x00000016000b7c82 */ /* 0x002fe80008000000 */
[----:B------:R-:W-:Y:S05]  /*4fe0*/  BRA.U UP0, `(.L_x_92) ;  /* 0xfffffffd00447547 */ /* 0x000fea000b83ffff */
.L_x_89:
[----:B--2---:R-:W-:Y:S01]  /*4ff0*/  UIADD3 UR4, UPT, UPT, UR44, 0x160, URZ ;  /* 0x000001602c047890 */ /* 0x004fe2000fffe0ff */
[----:B------:R-:W-:-:S08]  /*5000*/  UMOV UR21, UR32 ;  /* 0x0000002000157c82 */ /* 0x000fd00008000000 */
[----:B------:R2:W-:Y:S01]  /*5010*/  UTCBAR.2CTA.MULTICAST [UR4], URZ, UR50 ;  /* 0x000000ff040073e9 */ /* 0x0005e20008200832 */
[----:B------:R-:W-:Y:S02]  /*5020*/  NOP ;  /* 0x0000000000007918 */ /* 0x000fe40000000000 */
.L_x_87:
[----:B------:R-:W-:Y:S01]  /*5030*/  R2UR UR5, R86 ;  /* 0x00000000560572ca */ /* 0x000fe200000e0000 */
[----:B--2---:R-:W-:Y:S01]  /*5040*/  UIADD3 UR4, UPT, UPT, UR46, 0x1, URZ ;  /* 0x000000012e047890 */ /* 0x004fe2000fffe0ff */
[----:B------:R-:W-:-:S03]  /*5050*/  ISETP.NE.AND P0, PT, R9, 0x2, PT ;  /* 0x000000020900780c */ /* 0x000fc60003f05270 */
[----:B------:R-:W-:Y:S01]  /*5060*/  UISETP.NE.AND UP0, UPT, UR4, 0x2, UPT ;  /* 0x000000020400788c */ /* 0x000fe2000bf05270 */
[----:B-1----:R-:W-:Y:S02]  /*5070*/  SEL R5, RZ, 0x1, P0 ;  /* 0x00000001ff057807 */ /* 0x002fe40000000000 */
[----:B------:R-:W-:Y:S01]  /*5080*/  SEL R9, R9, RZ, P0 ;  /* 0x000000ff09097207 */ /* 0x000fe20000000000 */
[----:B------:R-:W-:Y:S01]  /*5090*/  USEL UR46, UR4, URZ, UP0 ;  /* 0x000000ff042e7287 */ /* 0x000fe20008000000 */
[----:B------:R-:W-:-:S03]  /*50a0*/  LOP3.LUT R8, R8, R5, RZ, 0x3c, !PT ;  /* 0x0000000508087212 */ /* 0x000fc600078e3cff */
[----:B------:R-:W-:Y:S02]  /*50b0*/  UIADD3 UR28, UPT, UPT, UR43, UR5, URZ ;  /* 0x000000052b1c7290 */ /* 0x000fe4000fffe0ff */
[----:B------:R-:W-:-:S06]  /*50c0*/  USEL UR5, URZ, 0x1, UP0 ;  /* 0x00000001ff057887 */ /* 0x000fcc0008000000 */
[----:B------:R-:W-:Y:S01]  /*50d0*/  LOP3.LUT R10, R10, UR5, RZ, 0x3c, !PT ;  /* 0x000000050a0a7c12 */ /* 0x000fe2000f8e3cff */
[----:B------:R-:W-:Y:S06]  /*50e0*/  BRA.U UP2, `(.L_x_93) ;  /* 0xfffffff102fc7547 */ /* 0x000fec000b83ffff */
[----:B------:R-:W1:Y:S01]  /*50f0*/  S2UR UR8, SR_CgaCtaId ;  /* 0x00000000000879c3 */ /* 0x000e620000008800 */
[----:B------:R-:W-:Y:S01]  /*5100*/  ELECT P0, URZ, PT ;  /* 0x0000000000ff782f */ /* 0x000fe20003800000 */
[----:B------:R-:W-:Y:S01]  /*5110*/  HFMA2 R0, -RZ, RZ, 0, 5.9604644775390625e-08 ;  /* 0x00000001ff007431 */ /* 0x000fe200000001ff */
[----:B------:R-:W-:-:S05]  /*5120*/  UMOV UR4, 0x40 ;  /* 0x0000004000047882 */ /* 0x000fca0000000000 */
[----:B------:R-:W-:Y:S01]  /*5130*/  UVIRTCOUNT.DEALLOC.SMPOOL 0x80 ;  /* 0x000000800000784c */ /* 0x000fe20000000000 */
[----:B------:R-:W-:Y:S02]  /*5140*/  UISETP.NE.AND UP0, UPT, UR56, URZ, UPT ;  /* 0x000000ff3800728c */ /* 0x000fe4000bf05270 */
[----:B-1----:R-:W-:-:S09]  /*5150*/  ULEA UR8, UR8, UR4, 0x18 ;  /* 0x0000000408087291 */ /* 0x002fd2000f8ec0ff */
[----:B------:R1:W-:Y:S01]  /*5160*/  @P0 STS.U8 [UR8+0x1c], R0 ;  /* 0x00001c00ff000988 */ /* 0x0003e20008000008 */
[----:B------:R-:W-:Y:S05]  /*5170*/  BRA.U UP0, `(.L_x_94) ;  /* 0x0000000100587547 */ /* 0x000fea000b800000 */
[----:B------:R-:W-:Y:S01]  /*5180*/  UIADD3 UR5, UPT, UPT, UR26, 0x170, URZ ;  /* 0x000001701a057890 */ /* 0x000fe2000fffe0ff */
[----:B------:R-:W-:-:S03]  /*5190*/  SHF.L.U32 R3, R10, 0x1f, RZ ;  /* 0x0000001f0a037819 */ /* 0x000fc600000006ff */
[----:B------:R-:W-:-:S09]  /*51a0*/  ULEA UR4, UR46, UR5, 0x3 ;  /* 0x000000052e047291 */ /* 0x000fd2000f8e18ff */
[----:B------:R-:W2:Y:S02]  /*51b0*/  SYNCS.PHASECHK.TRANS64.TRYWAIT P0, [UR4], R3 ;  /* 0x00000003ff0075a7 */ /* 0x000ea40008001104 */
[----:B--2---:R-:W-:Y:S05]  /*51c0*/  @!P0 BRA `(.L_x_95) ;  /* 0x0000004c00748947 */ /* 0x004fea0003800000 */
.L_x_197:
[----:B------:R-:W-:-:S04]  /*51d0*/  UIADD3 UR4, UPT, UPT, UR46, 0x1, URZ ;  /* 0x000000012e047890 */ /* 0x000fc8000fffe0ff */
[----:B------:R-:W-:-:S04]  /*51e0*/  UISETP.NE.AND UP1, UPT, UR4, 0x2, UPT ;  /* 0x000000020400788c */ /* 0x000fc8000bf25270 */
[----:B------:R-:W-:Y:S02]  /*51f0*/  USEL UR6, URZ, 0x1, UP1 ;  /* 0x00000001ff067887 */ /* 0x000fe40008800000 */
[----:B------:R-:W-:-:S04]  /*5200*/  USEL UR4, UR4, URZ, UP1 ;  /* 0x000000ff04047287 */ /* 0x000fc80008800000 */
[----:B------:R-:W-:Y:S01]  /*5210*/  ULEA UR4, UR4, UR5, 0x3 ;  /* 0x0000000504047291 */ /* 0x000fe2000f8e18ff */
[----:B-1----:R-:W-:-:S04]  /*5220*/  LOP3.LUT R3, R10, UR6, RZ, 0x3c, !PT ;  /* 0x000000060a037c12 */ /* 0x002fc8000f8e3cff */
[----:B------:R-:W-:Y:S01]  /*5230*/  SHF.L.U32 R3, R3, 0x1f, RZ ;  /* 0x0000001f03037819 */ /* 0x000fe200000006ff */
[----:B------:R-:W-:-:S04]  /*5240*/  IMAD.U32 R0, RZ, RZ, UR4 ;  /* 0x00000004ff007e24 */ /* 0x000fc8000f8e00ff */
[----:B------:R1:W2:Y:S03]  /*5250*/  SYNCS.PHASECHK.TRANS64.TRYWAIT P0, [R0+URZ], R3 ;  /* 0x00000003000075a7 */ /* 0x0002a600080011ff */
[----:B--2---:R-:W-:Y:S05]  /*5260*/  @!P0 NANOSLEEP.SYNCS 0x989680 ;  /* 0x009896800000895d */ /* 0x004fea0003900000 */
[----:B------:R-:W2:Y:S02]  /*5270*/  @!P0 SYNCS.PHASECHK.TRANS64 P0, [R0+URZ], R3 ;  /* 0x00000003000085a7 */ /* 0x000ea400080010ff */
[----:B--2---:R-:W-:Y:S05]  /*5280*/  @P0 BRA `(.L_x_96) ;  /* 0x0000000000200947 */ /* 0x004fea0003800000 */
.L_x_97:
[----:B--2---:R2:W4:Y:S02]  /*5290*/  SYNCS.PHASECHK.TRANS64.TRYWAIT P0, [R0+URZ], R3 ;  /* 0x00000003000075a7 */ /* 0x00452400080011ff */
[----:B----4-:R-:W-:Y:S05]  /*52a0*/  @!P0 NANOSLEEP.SYNCS 0x989680 ;  /* 0x009896800000895d */ /* 0x010fea0003900000 */
[----:B------:R-:W4:Y:S02]  /*52b0*/  @!P0 SYNCS.PHASECHK.TRANS64 P0, [R0+URZ], R3 ;  /* 0x00000003000085a7 */ /* 0x000f2400080010ff */
[----:B----4-:R-:W-:Y:S05]  /*52c0*/  @!P0 BRA `(.L_x_97) ;  /* 0xfffffffc00f08947 */ /* 0x010fea000383ffff */
[----:B------:R-:W-:Y:S05]  /*52d0*/  BRA `(.L_x_96) ;  /* 0x00000000000c7947 */ /* 0x000fea0003800000 */
.L_x_94:
[----:B------:R-:W-:-:S04]  /*52e0*/  UIADD3 UR4, UPT, UPT, UR26, 0x1a0, URZ ;  /* 0x000001a01a047890 */ /* 0x000fc8000fffe0ff */
[----:B------:R-:W-:-:S09]  /*52f0*/  UPRMT UR4, UR57, 0x654, UR4 ;  /* 0x0000065439047896 */ /* 0x000fd20008000004 */
[----:B------:R-:W-:Y:S03]  /*5300*/  SYNCS.ARRIVE.TRANS64.RED.A1T0 RZ, [UR4], RZ ;  /* 0x000000ffffff79a7 */ /* 0x000fe60008100404 */
.L_x_96:
[----:B-12---:R-:W-:Y:S01]  /*5310*/  SHF.L.U32 R3, RZ, 0x1f, RZ ;  /* 0x0000001fff037819 */ /* 0x006fe200000006ff */
[----:B------:R-:W-:Y:S01]  /*5320*/  UIADD3 UR4, UPT, UPT, UR26, 0x1a0, URZ ;  /* 0x000001a01a047890 */ /* 0x000fe2000fffe0ff */
[----:B------:R-:W-:Y:S02]  /*5330*/  PLOP3.LUT P0, PT, PT, PT, UP0, 0x80, 0x8 ;  /* 0x000000000008781c */ /* 0x000fe40003f0f008 */
[----:B---3--:R-:W1:Y:S02]  /*5340*/  SYNCS.PHASECHK.TRANS64.TRYWAIT P1, [UR26+0x1a0], R3 ;  /* 0x0001a003ff0075a7 */ /* 0x008e64000802111a */
[----:B-1----:R-:W-:Y:S09]  /*5350*/  @!P1 BRA `(.L_x_98) ;  /* 0x0000004c00289947 */ /* 0x002ff20003800000 */
.L_x_199:
[----:B------:R-:W-:Y:S01]  /*5360*/  @!UP0 UPRMT UR4, UR57, 0x654, UR4 ;  /* 0x0000065439048896 */ /* 0x000fe20008000004 */
[----:B------:R-:W-:Y:S01]  /*5370*/  UMOV UR5, 0xffff ;  /* 0x0000ffff00057882 */ /* 0x000fe20000000000 */
[----:B------:R-:W-:-:S07]  /*5380*/  UMOV UR6, 0x1 ;  /* 0x0000000100067882 */ /* 0x000fce0000000000 */
[----:B------:R-:W-:Y:S01]  /*5390*/  @!P0 SYNCS.ARRIVE.TRANS64.RED.A1T0 RZ, [UR4], RZ ;  /* 0x000000ffffff89a7 */ /* 0x000fe20008100404 */
[----:B------:R-:W-:Y:S01]  /*53a0*/  NOP ;  /* 0x0000000000007918 */ /* 0x000fe20000000000 */
[----:B-1----:R-:W1:Y:S01]  /*53b0*/  LDS R0, [UR8+0x14] ;  /* 0x00001408ff007984 */ /* 0x002e620008000800 */
[----:B------:R-:W-:-:S04]  /*53c0*/  ULOP3.LUT UR4, UR20, 0xffff, URZ, 0xc0, !UPT ;  /* 0x0000ffff14047892 */ /* 0x000fc8000f8ec0ff */
[----:B------:R-:W-:-:S04]  /*53d0*/  USHF.R.U32.HI UR4, URZ, 0x5, UR4 ;  /* 0x00000005ff047899 */ /* 0x000fc80008011604 */
[----:B------:R-:W-:Y:S02]  /*53e0*/  USHF.L.U32 UR5, UR5, UR4, URZ ;  /* 0x0000000405057299 */ /* 0x000fe400080006ff */
[----:B------:R-:W-:-:S04]  /*53f0*/  USHF.L.U32 UR4, UR6, UR4, URZ ;  /* 0x0000000406047299 */ /* 0x000fc800080006ff */
[----:B-1----:R-:W-:-:S04]  /*5400*/  LOP3.LUT R0, R0, UR5, RZ, 0xc0, !PT ;  /* 0x0000000500007c12 */ /* 0x002fc8000f8ec0ff */
[----:B------:R-:W-:-:S13]  /*5410*/  ISETP.NE.AND P0, PT, R0, UR5, PT ;  /* 0x0000000500007c0c */ /* 0x000fda000bf05270 */
[----:B------:R-:W-:Y:S05]  /*5420*/  @P0 BRA `(.L_x_99) ;  /* 0x0000000000580947 */ /* 0x000fea0003800000 */
[----:B------:R-:W1:Y:S02]  /*5430*/  LDS R0, [UR8+0x18] ;  /* 0x00001808ff007984 */ /* 0x000e640008000800 */
[----:B-1----:R-:W-:-:S04]  /*5440*/  LOP3.LUT R0, R0, UR4, RZ, 0xc0, !PT ;  /* 0x0000000400007c12 */ /* 0x002fc8000f8ec0ff */
[----:B------:R-:W-:-:S13]  /*5450*/  ISETP.NE.AND P0, PT, R0, UR4, PT ;  /* 0x0000000400007c0c */ /* 0x000fda000bf05270 */
[----:B------:R-:W-:Y:S05]  /*5460*/  @P0 BRA `(.L_x_100) ;  /* 0x00000000003c0947 */ /* 0x000fea0003800000 */
[----:B------:R-:W1:Y:S01]  /*5470*/  S2R R2, SR_LANEID ;  /* 0x0000000000027919 */ /* 0x000e620000000000 */
[----:B------:R-:W-:Y:S01]  /*5480*/  ULOP3.LUT UR5, URZ, UR5, URZ, 0x33, !UPT ;  /* 0x00000005ff057292 */ /* 0x000fe2000f8e33ff */
[----:B------:R-:W-:Y:S01]  /*5490*/  LOP3.LUT R4, RZ, UR4, RZ, 0x33, !PT ;  /* 0x00000004ff047c12 */ /* 0x000fe2000f8e33ff */
[----:B------:R-:W-:Y:S02]  /*54a0*/  VOTEU.ANY UR4, UPT, PT ;  /* 0x0000000000047886 */ /* 0x000fe400038e0100 */
[----:B------:R-:W-:Y:S01]  /*54b0*/  UFLO.U32 UR4, UR4 ;  /* 0x00000004000472bd */ /* 0x000fe200080e0000 */
[----:B------:R-:W2:Y:S01]  /*54c0*/  REDUX UR6, R4 ;  /* 0x00000000040673c4 */ /* 0x000ea20000000000 */
[----:B------:R-:W-:-:S06]  /*54d0*/  IMAD.U32 R0, RZ, RZ, UR5 ;  /* 0x00000005ff007e24 */ /* 0x000fcc000f8e00ff */
[----:B------:R3:W-:Y:S01]  /*54e0*/  UTCATOMSWS.AND URZ, UR5 ;  /* 0x0000000500ff79e3 */ /* 0x0007e20008000000 */
[----:B------:R-:W4:Y:S01]  /*54f0*/  REDUX UR7, R0 ;  /* 0x00000000000773c4 */ /* 0x000f220000000000 */
[----:B-1----:R-:W-:Y:S01]  /*5500*/  ISETP.EQ.U32.AND P0, PT, R2, UR4, PT ;  /* 0x0000000402007c0c */ /* 0x002fe2000bf02070 */
[----:B--2---:R-:W-:Y:S01]  /*5510*/  IMAD.U32 R2, RZ, RZ, UR6 ;  /* 0x00000006ff027e24 */ /* 0x004fe2000f8e00ff */
[----:B----4-:R-:W-:-:S11]  /*5520*/  MOV R3, UR7 ;  /* 0x0000000700037c02 */ /* 0x010fd60008000f00 */
[----:B------:R3:W-:Y:S04]  /*5530*/  @P0 ATOMS.AND RZ, [UR8+0x14], R3 ;  /* 0x00001403ffff098c */ /* 0x0007e8000a800008 */
[----:B------:R3:W-:Y:S01]  /*5540*/  @P0 ATOMS.AND RZ, [UR8+0x18], R2 ;  /* 0x00001802ffff098c */ /* 0x0007e2000a800008 */
[----:B------:R-:W-:Y:S05]  /*5550*/  BRA `(.L_x_101) ;  /* 0x0000000000147947 */ /* 0x000fea0003800000 */
.L_x_100:
[----:B------:R-:W-:Y:S02]  /*5560*/  MOV R2, 0x5580 ;  /* 0x0000558000027802 */ /* 0x000fe40000000f00 */
[----:B-----5:R-:W-:Y:S05]  /*5570*/  CALL.REL.NOINC `($__internal_0_$__cuda_sm10x_tcgen05_guardrail_trap_col_being_dealloced_not_returned_by_alloc) ;  /* 0x0000004c00947944 */ /* 0x020fea0003c00000 */
[----:B------:R-:W-:Y:S05]  /*5580*/  BRA `(.L_x_101) ;  /* 0x0000000000087947 */ /* 0x000fea0003800000 */
.L_x_99:
[----:B------:R-:W-:Y:S02]  /*5590*/  MOV R2, 0x55b0 ;  /* 0x000055b000027802 */ /* 0x000fe40000000f00 */
[----:B-----5:R-:W-:Y:S05]  /*55a0*/  CALL.REL.NOINC `($__internal_2_$__cuda_sm10x_tcgen05_guardrail_trap_unallocated_columns_being_dealloced) ;  /* 0x0000004c00a07944 */ /* 0x020fea0003c00000 */
.L_x_101:
[----:B------:R-:W-:Y:S01]  /*55b0*/  NOP ;  /* 0x0000000000007918 */ /* 0x000fe20000000000 */
[----:B---3--:R-:W-:Y:S05]  /*55c0*/  EXIT ;  /* 0x000000000000794d */ /* 0x008fea0003800000 */
.L_x_72:
[----:B------:R-:W-:-:S09]  /*55d0*/  UISETP.NE.OR UP0, UPT, UR18, 0x3, !UP4 ;  /* 0x000000031200788c */ /* 0x000fd2000e705670 */
[----:B------:R-:W-:Y:S05]  /*55e0*/  BRA.U UP0, `(.L_x_102) ;  /* 0x0000001100207547 */ /* 0x000fea000b800000 */
[----:B------:R-:W2:Y:S01]  /*55f0*/  LDCU.64 UR4, c[0x0][0xc88] ;  /* 0x00019100ff0477ac */ /* 0x000ea20008000a00 */
[----:B------:R-:W3:Y:S01]  /*5600*/  LDC.64 R12, c[0x0][0x348] ;  /* 0x0000d200ff0c7b82 */ /* 0x000ee20000000a00 */
[----:B------:R-:W-:Y:S02]  /*5610*/  HFMA2 R9, -RZ, RZ, 0, 0 ;  /* 0x00000000ff097431 */ /* 0x000fe400000001ff */
[----:B------:R-:W-:Y:S01]  /*5620*/  IMAD.MOV.U32 R11, RZ, RZ, 0x1 ;  /* 0x00000001ff0b7424 */ /* 0x000fe200078e00ff */
[----:B------:R-:W4:Y:S01]  /*5630*/  LDCU UR37, c[0x0][0x370] ;  /* 0x00006e00ff2577ac */ /* 0x000f220008000800 */
[----:B------:R-:W-:Y:S01]  /*5640*/  IMAD.MOV.U32 R10, RZ, RZ, RZ ;  /* 0x000000ffff0a7224 */ /* 0x000fe200078e00ff */
[----:B------:R-:W-:Y:S01]  /*5650*/  MOV R3, 0x2000 ;  /* 0x0000200000037802 */ /* 0x000fe20000000f00 */
[----:B------:R-:W4:Y:S01]  /*5660*/  LDCU.128 UR32, c[0x0][0xf10] ;  /* 0x0001e200ff2077ac */ /* 0x000f220008000c00 */
[----:B------:R-:W1:Y:S01]  /*5670*/  LDCU UR29, c[0x0][0x374] ;  /* 0x00006e80ff1d77ac */ /* 0x000e620008000800 */
[----:B------:R-:W1:Y:S01]  /*5680*/  LDCU.64 UR30, c[0x0][0xc90] ;  /* 0x00019200ff1e77ac */ /* 0x000e620008000a00 */
[----:B--2---:R-:W-:Y:S01]  /*5690*/  UISETP.NE.U32.AND UP0, UPT, UR4, URZ, UPT ;  /* 0x000000ff0400728c */ /* 0x004fe2000bf05070 */
[----:B------:R-:W2:Y:S01]  /*56a0*/  LDCU UR15, c[0x0][0xf0c] ;  /* 0x0001e180ff0f77ac */ /* 0x000ea20008000800 */
[----:B------:R-:W3:Y:S01]  /*56b0*/  LDCU UR40, c[0x0][0xf20] ;  /* 0x0001e400ff2877ac */ /* 0x000ee20008000800 */
[----:B------:R-:W3:Y:S01]  /*56c0*/  LDCU UR4, c[0x0][0xf30] ;  /* 0x0001e600ff0477ac */ /* 0x000ee20008000800 */
[----:B----4-:R-:W-:-:S02]  /*56d0*/  UIMAD.WIDE.U32 UR6, UR37, UR32, URZ ;  /* 0x00000020250672a5 */ /* 0x010fc4000f8e00ff */
[----:B-1----:R-:W-:Y:S02]  /*56e0*/  UIMAD.WIDE.U32 UR8, UR29, UR35, URZ ;  /* 0x000000231d0872a5 */ /* 0x002fe4000f8e00ff */
[----:B------:R-:W-:Y:S02]  /*56f0*/  UISETP.NE.U32.AND UP6, UPT, UR30, URZ, UPT ;  /* 0x000000ff1e00728c */ /* 0x000fe4000bfc5070 */
[----:B------:R-:W-:Y:S01]  /*5700*/  UISETP.NE.AND.EX UP5, UPT, UR5, URZ, UPT, UP0 ;  /* 0x000000ff0500728c */ /* 0x000fe2000bfa5300 */
[----:B------:R-:W-:Y:S01]  /*5710*/  UMOV UR24, 0x400 ;  /* 0x0000040000187882 */ /* 0x000fe20000000000 */
[----:B------:R-:W-:Y:S01]  /*5720*/  UISETP.NE.AND UP0, UPT, UR42, 0x1, UPT ;  /* 0x000000012a00788c */ /* 0x000fe2000bf05270 */
[----:B------:R-:W-:Y:S01]  /*5730*/  UMOV UR6, UR7 ;  /* 0x0000000700067c82 */ /* 0x000fe20008000000 */
[----:B------:R-:W-:Y:S01]  /*5740*/  UMOV UR38, UR9 ;  /* 0x0000000900267c82 */ /* 0x000fe20008000000 */
[----:B--2---:R-:W-:Y:S01]  /*5750*/  UISETP.NE.AND UP0, UPT, UR15, 0x1, UPT ;  /* 0x000000010f00788c */ /* 0x004fe2000bf05270 */
[----:B------:R-:W-:Y:S01]  /*5760*/  UMOV UR25, URZ ;  /* 0x000000ff00197c82 */ /* 0x000fe20008000000 */
[----:B------:R-:W-:-:S02]  /*5770*/  UPLOP3.LUT UP4, UPT, UPT, UPT, UPT, 0x40, 0x4 ;  /* 0x000000000004789c */ /* 0x000fc40003f8e870 */
[----:B------:R-:W-:Y:S01]  /*5780*/  UISETP.GE.AND UP2, UPT, UR42, 0x1, UPT ;  /* 0x000000012a00788c */ /* 0x000fe2000bf46270 */
[----:B------:R-:W1:Y:S01]  /*5790*/  LDCU.64 UR16, c[0x0][0xf28] ;  /* 0x0001e500ff1077ac */ /* 0x000e620008000a00 */
[----:B------:R-:W-:Y:S02]  /*57a0*/  ULEA UR24, UR55, UR24, 0x18 ;  /* 0x0000001837187291 */ /* 0x000fe4000f8ec0ff */
[----:B------:R-:W-:Y:S02]  /*57b0*/  UISETP.NE.AND.EX UP6, UPT, UR31, URZ, UPT, UP6 ;  /* 0x000000ff1f00728c */ /* 0x000fe4000bfc5360 */
[----:B------:R-:W-:Y:S02]  /*57c0*/  USHF.R.U32.HI UR39, URZ, UR33, UR6 ;  /* 0x00000021ff277299 */ /* 0x000fe40008011606 */
[----:B---3--:R-:W-:Y:S02]  /*57d0*/  USHF.R.U32.HI UR38, URZ, UR40, UR38 ;  /* 0x00000028ff267299 */ /* 0x008fe40008011626 */
[----:B------:R-:W-:-:S02]  /*57e0*/  UISETP.NE.AND UP0, UPT, UR34, 0x1, UPT ;  /* 0x000000012200788c */ /* 0x000fc4000bf05270 */
[----:B------:R-:W-:-:S11]  /*57f0*/  UISETP.NE.AND UP3, UPT, UR4, 0x1, UPT ;  /* 0x000000010400788c */ /* 0x000fd6000bf65270 */
.L_x_111:
[C---:B------:R-:W-:Y:S02]  /*5800*/  LEA R8, R10.reuse, UR24, 0x3 ;  /* 0x000000180a087c11 */ /* 0x040fe4000f8e18ff */
[----:B------:R-:W-:Y:S02]  /*5810*/  SHF.L.U32 R5, R9, 0x1f, RZ ;  /* 0x0000001f09057819 */ /* 0x000fe400000006ff */
[----:B------:R-:W-:Y:S02]  /*5820*/  LEA R6, R10, UR24, 0x4 ;  /* 0x000000180a067c11 */ /* 0x000fe4000f8e20ff */
[----:B--2---:R-:W2:Y:S02]  /*5830*/  SYNCS.PHASECHK.TRANS64.TRYWAIT P0, [R8+URZ+0x140], R5 ;  /* 0x00014005080075a7 */ /* 0x004ea400080011ff */
[----:B--2---:R-:W-:Y:S05]  /*5840*/  @!P0 BRA `(.L_x_103) ;  /* 0x0000004800048947 */ /* 0x004fea0003800000 */
.L_x_200:
[----:B--2---:R-:W2:Y:S01]  /*5850*/  LDS.128 R4, [R6+0x1b0] ;  /* 0x0001b00006047984 */ /* 0x004ea20000000c00 */
[----:B------:R-:W-:Y:S01]  /*5860*/  UISETP.GE.AND UP0, UPT, UR42, 0x1, UPT ;  /* 0x000000012a00788c */ /* 0x000fe2000bf06270 */
[----:B------:R-:W-:Y:S01]  /*5870*/  @!PT LDS RZ, [RZ] ;  /* 0x00000000fffff984 */ /* 0x000fe20000000800 */
[----:B------:R-:W-:Y:S01]  /*5880*/  @!PT LDS RZ, [RZ] ;  /* 0x00000000fffff984 */ /* 0x000fe20000000800 */
[----:B------:R-:W-:Y:S01]  /*5890*/  @!PT LDS RZ, [RZ] ;  /* 0x00000000fffff984 */ /* 0x000fe20000000800 */
[----:B------:R-:W-:Y:S01]  /*58a0*/  @!PT LDS RZ, [RZ] ;  /* 0x00000000fffff984 */ /* 0x000fe20000000800 */
[----:B------:R3:W-:Y:S06]  /*58b0*/  MEMBAR.ALL.CTA ;  /* 0x0000000000007992 */ /* 0x0007ec0000008000 */
[----:B---3--:R-:W3:Y:S01]  /*58c0*/  FENCE.VIEW.ASYNC.S ;  /* 0x00000000000073c6 */ /* 0x008ee20000000000 */
[----:B--2---:R-:W-:Y:S11]  /*58d0*/  LOP3.LUT P0, RZ, R6, 0x1, RZ, 0xc0, !PT ;  /* 0x0000000106ff7812 */ /* 0x004ff6000780c0ff */
[----:B------:R-:W-:Y:S02]  /*58e0*/  @!UPT UIADD3 URZ, UPT, UPT, URZ, URZ, URZ ;  /* 0x000000fffffff290 */ /* 0x000fe4000fffe0ff */
[----:B---3--:R-:W-:Y:S01]  /*58f0*/  VOTEU.ANY UP2, P0 ;  /* 0x0000000000ff7886 */ /* 0x008fe20000040100 */
[----:B------:R-:W-:Y:S11]  /*5900*/  PLOP3.LUT P0, PT, PT, PT, UP2, 0x80, 0x8 ;  /* 0x000000000008781c */ /* 0x000ff60003f0f028 */
[----:B------:R-:W-:Y:S02]  /*5910*/  @!UPT UIADD3 URZ, UPT, UPT, URZ, URZ, URZ ;  /* 0x000000fffffff290 */ /* 0x000fe4000fffe0ff */
[----:B------:R-:W-:Y:S02]  /*5920*/  @P0 SHF.R.U32.HI R0, RZ, 0x10, R5 ;  /* 0x00000010ff000819 */ /* 0x000fe40000011605 */
[----:B------:R-:W-:Y:S02]  /*5930*/  @P0 MOV R2, R4 ;  /* 0x0000000400020202 */ /* 0x000fe40000000f00 */
[----:B------:R-:W-:Y:S01]  /*5940*/  @P0 R2UR UR4, R0 ;  /* 0x00000000000402ca */ /* 0x000fe200000e0000 */
[----:B------:R-:W-:Y:S01]  /*5950*/  VIADD R0, R8, 0x150 ;  /* 0x0000015008007836 */ /* 0x000fe20000000000 */
[----:B------:R-:W-:Y:S02]  /*5960*/  @P0 LOP3.LUT R4, R5, 0xffff, RZ, 0xc0, !PT ;  /* 0x0000ffff05040812 */ /* 0x000fe400078ec0ff */
[----:B------:R-:W-:Y:S02]  /*5970*/  @P0 R2UR UR6, R2 ;  /* 0x00000000020602ca */ /* 0x000fe400000e0000 */
[----:B------:R-:W-:Y:S02]  /*5980*/  PRMT R0, RZ, 0x654, R0 ;  /* 0x00000654ff007816 */ /* 0x000fe40000000000 */
[----:B------:R-:W-:Y:S02]  /*5990*/  @P0 R2UR UR5, R4 ;  /* 0x00000000040502ca */ /* 0x000fe400000e0000 */
[----:B------:R2:W-:Y:S03]  /*59a0*/  SYNCS.ARRIVE.TRANS64.RED.A1T0 RZ, [R0+URZ], RZ ;  /* 0x000000ff00ff79a7 */ /* 0x0005e600081004ff */
[----:B------:R-:W-:Y:S04]  /*59b0*/  @UP2 UMOV UR27, UR4 ;  /* 0x00000004001b2c82 */ /* 0x000fe80008000000 */
[----:B------:R-:W-:Y:S04]  /*59c0*/  @UP2 UMOV UR14, UR6 ;  /* 0x00000006000e2c82 */ /* 0x000fe80008000000 */
[----:B------:R-:W-:Y:S01]  /*59d0*/  @UP2 UMOV UR13, UR5 ;  /* 0x00000005000d2c82 */ /* 0x000fe20008000000 */
[----:B------:R-:W-:Y:S05]  /*59e0*/  BRA.U !UP0, `(.L_x_104) ;  /* 0x0000000108c07547 */ /* 0x000fea000b800000 */
[----:B------:R-:W-:Y:S02]  /*59f0*/  UIMAD.WIDE.U32 UR8, UR13, UR35, URZ ;  /* 0x000000230d0872a5 */ /* 0x000fe4000f8e00ff */
[----:B------:R-:W-:Y:S02]  /*5a00*/  UP2UR UR12, UPR, URZ, 0x4 ;  /* 0x00000004ff0c7883 */ /* 0x000fe40008000000 */
[----:B------:R-:W-:Y:S02]  /*5a10*/  UISETP.NE.AND UP2, UPT, UR34, 0x1, UPT ;  /* 0x000000012200788c */ /* 0x000fe4000bf45270 */
[----:B------:R-:W-:Y:S02]  /*5a20*/  UIMAD.WIDE.U32 UR10, UR14, UR32, URZ ;  /* 0x000000200e0a72a5 */ /* 0x000fe4000f8e00ff */
[----:B------:R-:W-:Y:S02]  /*5a30*/  USEL UR4, UR29, UR38, !UP2 ;  /* 0x000000261d047287 */ /* 0x000fe4000d000000 */
[----:B------:R-:W-:Y:S02]  /*5a40*/  UISETP.NE.AND UP0, UPT, UR15, 0x1, UPT ;  /* 0x000000010f00788c */ /* 0x000fe4000bf05270 */
[----:B------:R-:W-:Y:S02]  /*5a50*/  UP2UR UR22, UPR, URZ, 0x2 ;  /* 0x00000002ff167883 */ /* 0x000fe40008000000 */
[----:B------:R-:W-:Y:S02]  /*5a60*/  UISETP.NE.AND UP1, UPT, UR42, 0x1, UPT ;  /* 0x000000012a00788c */ /* 0x000fe4000bf25270 */
[----:B-1----:R-:W-:Y:S02]  /*5a70*/  UIMAD.WIDE.U32 UR18, UR4, UR16, URZ ;  /* 0x00000010041272a5 */ /* 0x002fe4000f8e00ff */
[----:B------:R-:W-:Y:S01]  /*5a80*/  USEL UR7, UR37, UR39, !UP0 ;  /* 0x0000002725077287 */ /* 0x000fe2000c000000 */
[----:B------:R-:W-:Y:S02]  /*5a90*/  UMOV UR5, UR9 ;  /* 0x0000000900057c82 */ /* 0x000fe40008000000 */
[----:B------:R-:W-:Y:S02]  /*5aa0*/  USHF.R.U32.HI UR6, URZ, UR40, UR5 ;  /* 0x00000028ff067299 */ /* 0x000fe40008011605 */
[----:B------:R-:W-:Y:S02]  /*5ab0*/  UIMAD.WIDE.U32 UR20, UR7, UR16, URZ ;  /* 0x00000010071472a5 */ /* 0x000fe4000f8e00ff */
[----:B------:R-:W-:Y:S02]  /*5ac0*/  USEL UR6, UR13, UR6, !UP2 ;  /* 0x000000060d067287 */ /* 0x000fe4000d000000 */
[----:B------:R-:W-:Y:S01]  /*5ad0*/  UISETP.NE.AND UP2, UPT, UR12, URZ, UPT ;  /* 0x000000ff0c00728c */ /* 0x000fe2000bf45270 */
[----:B------:R-:W-:Y:S01]  /*5ae0*/  UMOV UR5, UR11 ;  /* 0x0000000b00057c82 */ /* 0x000fe20008000000 */
[----:B------:R-:W-:Y:S02]  /*5af0*/  UIMAD.WIDE.U32 UR10, UR6, UR16, URZ ;  /* 0x00000010060a72a5 */ /* 0x000fe4000f8e00ff */
[----:B------:R-:W-:Y:S03]  /*5b00*/  USHF.R.U32.HI UR8, URZ, UR33, UR5 ;  /* 0x00000021ff087299 */ /* 0x000fe60008011605 */
[----:B------:R-:W-:Y:S02]  /*5b10*/  UMOV UR5, UR19 ;  /* 0x0000001300057c82 */ /* 0x000fe40008000000 */
[----:B------:R-:W-:Y:S03]  /*5b20*/  @UP1 USHF.R.U32.HI UR4, URZ, UR17, UR5 ;  /* 0x00000011ff041299 */ /* 0x000fe60008011605 */
[----:B------:R-:W-:Y:S01]  /*5b30*/  UMOV UR5, UR21 ;  /* 0x0000001500057c82 */ /* 0x000fe20008000000 */
[----:B------:R-:W-:Y:S02]  /*5b40*/  UIMAD UR4, UR42, UR4, URZ ;  /* 0x000000042a0472a4 */ /* 0x000fe4000f8e02ff */
[----:B------:R-:W-:Y:S02]  /*5b50*/  @UP1 USHF.R.U32.HI UR7, URZ, UR17, UR5 ;  /* 0x00000011ff071299 */ /* 0x000fe40008011605 */
[----:B------:R-:W-:Y:S02]  /*5b60*/  USEL UR5, UR14, UR8, !UP0 ;  /* 0x000000080e057287 */ /* 0x000fe4000c000000 */
[----:B------:R-:W-:Y:S02]  /*5b70*/  UIMAD UR8, UR42, UR7, URZ ;  /* 0x000000072a0872a4 */ /* 0x000fe4000f8e02ff */
[----:B------:R-:W-:Y:S03]  /*5b80*/  UISETP.GE.AND UP0, UPT, UR6, UR4, UPT ;  /* 0x000000040600728c */ /* 0x000fe6000bf06270 */
[----:B------:R-:W-:Y:S01]  /*5b90*/  UMOV UR4, UR11 ;  /* 0x0000000b00047c82 */ /* 0x000fe20008000000 */
[----:B------:R-:W-:Y:S02]  /*5ba0*/  UISETP.GE.OR UP0, UPT, UR5, UR8, UP0 ;  /* 0x000000080500728c */ /* 0x000fe40008706670 */
[----:B------:R-:W-:Y:S02]  /*5bb0*/  USHF.R.U32.HI UR4, URZ, UR17, UR4 ;  /* 0x00000011ff047299 */ /* 0x000fe40008011604 */
[----:B------:R-:W-:Y:S02]  /*5bc0*/  UIMAD.WIDE.U32 UR8, UR5, UR16, URZ ;  /* 0x00000010050872a5 */ /* 0x000fe4000f8e00ff */
[----:B------:R-:W-:Y:S04]  /*5bd0*/  USEL UR10, UR6, UR4, !UP1 ;  /* 0x00000004060a7287 */ /* 0x000fe8000c800000 */
[----:B------:R-:W-:Y:S01]  /*5be0*/  UIADD3 UR11, UPT, UPT, -UR10, URZ, URZ ;  /* 0x000000ff0a0b7290 */ /* 0x000fe2000fffe1ff */
[----:B------:R-:W-:Y:S02]  /*5bf0*/  @!UP0 UMOV UR4, UR9 ;  /* 0x0000000900048c82 */ /* 0x000fe40008000000 */
[----:B------:R-:W-:Y:S02]  /*5c00*/  @!UP0 USHF.R.U32.HI UR4, URZ, UR17, UR4 ;  /* 0x00000011ff048299 */ /* 0x000fe40008011604 */
[----:B------:R-:W-:Y:S02]  /*5c10*/  UIMAD UR8, UR42, UR11, UR6 ;  /* 0x0000000b2a0872a4 */ /* 0x000fe4000f8e0206 */
[----:B------:R-:W-:Y:S02]  /*5c20*/  @!UP0 USEL UR4, UR5, UR4, !UP1 ;  /* 0x0000000405048287 */ /* 0x000fe4000c800000 */
[----:B------:R-:W-:Y:S02]  /*5c30*/  UISETP.NE.AND UP1, UPT, UR22, URZ, UPT ;  /* 0x000000ff1600728c */ /* 0x000fe4000bf25270 */
[----:B------:R-:W-:Y:S02]  /*5c40*/  @!UP0 UIMAD UR8, UR7, UR8, UR4 ;  /* 0x00000008070882a4 */ /* 0x000fe4000f8e0204 */
[----:B------:R-:W-:Y:S02]  /*5c50*/  @!UP0 UIADD3 UR9, UPT, UPT, UR10, -UR4, URZ ;  /* 0x800000040a098290 */ /* 0x000fe4000fffe0ff */
[----:B------:R-:W-:Y:S02]  /*5c60*/  UIADD3 UR4, UPT, UPT, -UR5, URZ, URZ ;  /* 0x000000ff05047290 */ /* 0x000fe4000fffe1ff */
[----:B------:R-:W-:Y:S02]  /*5c70*/  UIADD3 UR7, UPT, UPT, -UR6, URZ, URZ ;  /* 0x000000ff06077290 */ /* 0x000fe4000fffe1ff */
[----:B------:R-:W-:Y:S02]  /*5c80*/  @!UP0 UIMAD UR6, UR9, UR42, UR5 ;  /* 0x0000002a090682a4 */ /* 0x000fe4000f8e0205 */
[----:B------:R-:W-:Y:S02]  /*5c90*/  UIMAD UR14, UR15, UR4, UR14 ;  /* 0x000000040f0e72a4 */ /* 0x000fe4000f8e020e */
[----:B------:R-:W-:Y:S01]  /*5ca0*/  UIMAD UR13, UR34, UR7, UR13 ;  /* 0x00000007220d72a4 */ /* 0x000fe2000f8e020d */
[----:B------:R-:W-:Y:S02]  /*5cb0*/  @!UP0 UMOV UR5, UR8 ;  /* 0x0000000800058c82 */ /* 0x000fe40008000000 */
[----:B------:R-:W-:Y:S02]  /*5cc0*/  UIMAD UR14, UR5, UR15, UR14 ;  /* 0x0000000f050e72a4 */ /* 0x000fe4000f8e020e */
[----:B------:R-:W-:Y:S11]  /*5cd0*/  UIMAD UR13, UR6, UR34, UR13 ;  /* 0x00000022060d72a4 */ /* 0x000ff6000f8e020d */
[----:B------:R-:W-:Y:S01]  /*5ce0*/  @!UPT UIADD3 URZ, UPT, UPT, URZ, URZ, URZ ;  /* 0x000000fffffff290 */ /* 0x000fe2000fffe0ff */
.L_x_104:
[----:B------:R-:W3:Y:S01]  /*5cf0*/  @!UP3 LDCU.128 UR20, c[0x0][0xf10] ;  /* 0x0001e200ff14b7ac */ /* 0x000ee20008000c00 */
[----:B------:R-:W-:Y:S04]  /*5d00*/  ISETP.NE.U32.AND P0, PT, RZ, UR30, PT ;  /* 0x0000001eff007c0c */ /* 0x000fe8000bf05070 */
[----:B------:R-:W-:Y:S01]  /*5d10*/  ISETP.NE.AND.EX P0, PT, RZ, UR31, PT, P0 ;  /* 0x0000001fff007c0c */ /* 0x000fe2000bf05300 */
[----:B------:R-:W4:Y:S01]  /*5d20*/  @!UP3 LDCU UR5, c[0x0][0xf0c] ;  /* 0x0001e180ff05b7ac */ /* 0x000f220008000800 */
[----:B------:R-:W-:Y:S02]  /*5d30*/  USHF.L.U32 UR11, UR26, 0x7, URZ ;  /* 0x000000071a0b7899 */ /* 0x000fe400080006ff */
[----:B------:R-:W-:Y:S02]  /*5d40*/  USHF.L.U32 UR10, UR28, 0x6, URZ ;  /* 0x000000061c0a7899 */ /* 0x000fe400080006ff */
[----:B---3--:R-:W-:Y:S07]  /*5d50*/  UIMAD.WIDE.U32 UR6, UR14, UR20, URZ ;  /* 0x000000140e0672a5 */ /* 0x008fee000f8e00ff */
[----:B------:R-:W-:Y:S01]  /*5d60*/  @!UP3 UMOV UR4, UR7 ;  /* 0x000000070004bc82 */ /* 0x000fe20008000000 */
[----:B----4-:R-:W-:Y:S02]  /*5d70*/  @!UP3 UISETP.NE.AND UP0, UPT, UR5, 0x1, UPT ;  /* 0x000000010500b88c */ /* 0x010fe4000bf05270 */
[----:B------:R-:W-:Y:S02]  /*5d80*/  @!UP3 USHF.R.U32.HI UR4, URZ, UR21, UR4 ;  /* 0x00000015ff04b299 */ /* 0x000fe40008011604 */
[----:B------:R-:W-:Y:S02]  /*5d90*/  UIMAD.WIDE.U32 UR6, UR13, UR23, URZ ;  /* 0x000000170d0672a5 */ /* 0x000fe4000f8e00ff */
[----:B------:R-:W-:Y:S02]  /*5da0*/  @!UP3 USEL UR8, UR14, UR4, !UP0 ;  /* 0x000000040e08b287 */ /* 0x000fe4000c000000 */
[----:B------:R-:W-:Y:S03]  /*5db0*/  @!UP3 UISETP.NE.AND UP0, UPT, UR22, 0x1, UPT ;  /* 0x000000011600b88c */ /* 0x000fe6000bf05270 */
[----:B------:R-:W-:Y:S02]  /*5dc0*/  @!UP3 UMOV UR6, UR7 ;  /* 0x000000070006bc82 */ /* 0x000fe40008000000 */
[----:B------:R-:W3:Y:S02]  /*5dd0*/  @!UP3 LDCU UR4, c[0x0][0xf20] ;  /* 0x0001e400ff04b7ac */ /* 0x000ee40008000800 */
[----:B---3--:R-:W-:Y:S04]  /*5de0*/  @!UP3 USHF.R.U32.HI UR6, URZ, UR4, UR6 ;  /* 0x00000004ff06b299 */ /* 0x008fe80008011606 */
[----:B------:R-:W-:Y:S04]  /*5df0*/  @!UP3 USEL UR6, UR13, UR6, !UP0 ;  /* 0x000000060d06b287 */ /* 0x000fe8000c000000 */
[----:B------:R-:W-:Y:S02]  /*5e00*/  @!UP3 UIADD3 UR4, UPT, UPT, -UR8, UR6, URZ ;  /* 0x000000060804b290 */ /* 0x000fe4000fffe1ff */
[----:B------:R-:W-:Y:S02]  /*5e10*/  @!UP3 UIADD3 UR6, UPT, UPT, UR8, -UR6, URZ ;  /* 0x800000060806b290 */ /* 0x000fe4000fffe0ff */
[----:B------:R-:W-:Y:S02]  /*5e20*/  @!UP3 UIMAD UR14, UR4, UR5, UR14 ;  /* 0x00000005040eb2a4 */ /* 0x000fe4000f8e020e */
[----:B------:R-:W-:Y:S01]  /*5e30*/  @!UP3 UIMAD UR13, UR6, UR22, UR13 ;  /* 0x00000016060db2a4 */ /* 0x000fe2000f8e020d */
[----:B------:R-:W-:Y:S11]  /*5e40*/  BRA.U UP4, `(.L_x_105) ;  /* 0x0000000104107547 */ /* 0x000ff6000b800000 */
[----:B--2---:R-:W-:Y:S04]  /*5e50*/  MOV R0, UR47 ;  /* 0x0000002f00007c02 */ /* 0x004fe80008000f00 */
[----:B------:R-:W-:Y:S04]  /*5e60*/  SHF.L.U32 R5, R0, 0x1f, RZ ;  /* 0x0000001f00057819 */ /* 0x000fe800000006ff */
[----:B------:R-:W2:Y:S02]  /*5e70*/  SYNCS.PHASECHK.TRANS64.TRYWAIT P1, [UR24+0x138], R5 ;  /* 0x00013805ff0075a7 */ /* 0x000ea40008021118 */
[----:B--2---:R-:W-:Y:S05]  /*5e80*/  @!P1 BRA `(.L_x_106) ;  /* 0x0000004000889947 */ /* 0x004fea0003800000 */
.L_x_105:
[----:B------:R-:W-:Y:S05]  /*5e90*/  BRA.U !UP6, `(.L_x_107) ;  /* 0x000000010e387547 */ /* 0x000fea000b800000 */
[----:B------:R-:W-:Y:S01]  /*5ea0*/  UPLOP3.LUT UP1, UPT, UPT, UPT, UP5, 0x80, 0x8 ;  /* 0x000000000008789c */ /* 0x000fe20003f2f050 */
[----:B--2---:R-:W-:Y:S01]  /*5eb0*/  HFMA2 R0, -RZ, RZ, 0, 5.9604644775390625e-08 ;  /* 0x00000001ff007431 */ /* 0x004fe200000001ff */
[----:B------:R-:W2:Y:S01]  /*5ec0*/  LDCU.64 UR8, c[0x0][0x358] ;  /* 0x00006b00ff0877ac */ /* 0x000ea20008000a00 */
[----:B------:R-:W-:Y:S03]  /*5ed0*/  IMAD.MOV.U32 R84, RZ, RZ, 0x1 ;  /* 0x00000001ff547424 */ /* 0x000fe600078e00ff */
[----:B------:R-:W-:Y:S05]  /*5ee0*/  PLOP3.LUT P1, PT, PT, PT, UP1, 0x80, 0x8 ;  /* 0x000000000008781c */ /* 0x000fea0003f2f018 */
[----:B------:R-:W3:Y:S01]  /*5ef0*/  @UP1 LDCU.64 UR4, c[0x0][0xc88] ;  /* 0x00019100ff0417ac */ /* 0x000ee20008000a00 */
[----:B------:R-:W-:Y:S07]  /*5f00*/  @UP1 UIMAD UR6, UR36, UR30, URZ ;  /* 0x0000001e240612a4 */ /* 0x000fee000f8e02ff */
[----:B------:R-:W-:Y:S01]  /*5f10*/  @!P1 PRMT R84, R0, 0x7610, R84 ;  /* 0x0000761000549816 */ /* 0x000fe20000000054 */
[----:B---3--:R-:W-:Y:S06]  /*5f20*/  @UP1 UIMAD.WIDE UR4, UR6, 0x4, UR4 ;  /* 0x00000004060418a5 */ /* 0x008fec000f8e0204 */
[----:B------:R-:W-:Y:S01]  /*5f30*/  IMAD.U32 R4, RZ, RZ, UR4 ;  /* 0x00000004ff047e24 */ /* 0x000fe2000f8e00ff */
[----:B------:R-:W-:Y:S04]  /*5f40*/  MOV R5, UR5 ;  /* 0x0000000500057c02 */ /* 0x000fe80008000f00 */
[----:B------:R-:W3:Y:S01]  /*5f50*/  @!UP1 LDCU UR4, c[0x0][0xc80] ;  /* 0x00019000ff0497ac */ /* 0x000ee20008000800 */
[----:B--2--5:R4:W5:Y:S02]  /*5f60*/  @P1 LDG.E R41, desc[UR8][R4.64] ;  /* 0x0000000804291981 */ /* 0x024964000c1e1900 */
[----:B---34-:R-:W-:Y:S07]  /*5f70*/  @!P1 IMAD.U32 R41, RZ, RZ, UR4 ;  /* 0x00000004ff299e24 */ /* 0x018fee000f8e00ff */
.L_x_107:
[----:B-----5:R-:W-:Y:S01]  /*5f80*/  @!P0 FSETP.EQ.AND P2, PT, R41, RZ, PT ;  /* 0x000000ff2900820b */ /* 0x020fe20003f42000 */
[----:B------:R-:W-:Y:S01]  /*5f90*/  @!UPT UIADD3 URZ, UPT, UPT, URZ, URZ, URZ ;  /* 0x000000fffffff290 */ /* 0x000fe2000fffe0ff */
[----:B------:R-:W-:Y:S11]  /*5fa0*/  @!P0 BRA `(.L_x_108) ;  /* 0x0000000000148947 */ /* 0x000ff60003800000 */
[----:B------:R-:W-:Y:S02]  /*5fb0*/  LOP3.LUT P0, RZ, R84, 0xff, RZ, 0xc0, !PT ;  /* 0x000000ff54ff7812 */ /* 0x000fe4000780c0ff */
[----:B------:R-:W-:Y:S04]  /*5fc0*/  PLOP3.LUT P2, PT, PT, PT, UP1, 0x80, 0x8 ;  /* 0x000000000008781c */ /* 0x000fe80003f4f018 */
[----:B------:R-:W-:Y:S07]  /*5fd0*/  PLOP3.LUT P2, PT, P2, PT, PT, 0x8, 0x80 ;  /* 0x000000000080781c */ /* 0x000fee000174e170 */
[----:B------:R-:W-:Y:S11]  /*5fe0*/  @P0 FSETP.EQ.AND P2, PT, R41, RZ, PT ;  /* 0x000000ff2900020b */ /* 0x000ff60003f42000 */
[----:B------:R-:W-:Y:S02]  /*5ff0*/  @!UPT UIADD3 URZ, UPT, UPT, URZ, URZ, URZ ;  /* 0x000000fffffff290 */ /* 0x000fe4000fffe0ff */
.L_x_108:
[----:B------:R-:W-:Y:S01]  /*6000*/  ULEA UR4, UR25, UR24, 0x3 ;  /* 0x0000001819047291 */ /* 0x000fe2000f8e18ff */
[----:B--2---:R-:W-:Y:S02]  /*6010*/  SHF.L.U32 R5, R11, 0x1f, RZ ;  /* 0x0000001f0b057819 */ /* 0x004fe400000006ff */
[----:B------:R-:W-:Y:S04]  /*6020*/  ELECT P1, URZ, PT ;  /* 0x0000000000ff782f */ /* 0x000fe80003820000 */
[----:B------:R-:W-:Y:S02]  /*6030*/  PLOP3.LUT P1, PT, P2, P1, PT, 0xf2, 0x2f ;  /* 0x00000000002f781c */ /* 0x000fe40001723e72 */
[----:B------:R-:W2:Y:S02]  /*6040*/  SYNCS.PHASECHK.TRANS64.TRYWAIT P0, [UR4+0x118], R5 ;  /* 0x00011805ff0075a7 */ /* 0x000ea40008001104 */
[----:B--2---:R-:W-:Y:S09]  /*6050*/  @!P0 BRA `(.L_x_109) ;  /* 0x00000040002c8947 */ /* 0x004ff20003800000 */
.L_x_203:
[----:B------:R-:W-:Y:S01]  /*6060*/  VOTEU.ALL UP0, P1 ;  /* 0x0000000000ff7886 */ /* 0x000fe20000800000 */
[----:B------:R-:W-:Y:S01]  /*6070*/  @!P1 IADD3 R4, P0, PT, R12, 0x980, RZ ;  /* 0x000009800c049810 */ /* 0x000fe20007f1e0ff */
[----:B------:R-:W-:Y:S01]  /*6080*/  UIADD3 UR9, UPT, UPT, UR4, 0x100, URZ ;  /* 0x0000010004097890 */ /* 0x000fe2000fffe0ff */
[----:B------:R-:W-:Y:S01]  /*6090*/  VIADD R10, R10, 0x1 ;  /* 0x000000010a0a7836 */ /* 0x000fe20000000000 */
[----:B------:R-:W-:Y:S01]  /*60a0*/  UMOV UR22, 0x0 ;  /* 0x0000000000167882 */ /* 0x000fe20000000000 */
[----:B------:R-:W-:Y:S01]  /*60b0*/  @!UP0 ULEA UR5, UR25, UR24, 0xd ;  /* 0x0000001819058291 */ /* 0x000fe2000f8e68ff */
[----:B------:R-:W-:Y:S01]  /*60c0*/  @!P1 IMAD.X R2, RZ, RZ, R13, P0 ;  /* 0x000000ffff029224 */ /* 0x000fe200000e060d */
[----:B------:R-:W-:Y:S01]  /*60d0*/  @!P1 R2UR UR7, R4 ;  /* 0x00000000040792ca */ /* 0x000fe200000e0000 */
[----:B------:R-:W-:Y:S01]  /*60e0*/  UMOV UR23, 0x10000000 ;  /* 0x1000000000177882 */ /* 0x000fe20000000000 */
[----:B------:R-:W-:Y:S02]  /*60f0*/  @!UP0 UIADD3 UR8, UPT, UPT, UR5, 0x200, URZ ;  /* 0x0000020005088890 */ /* 0x000fe4000fffe0ff */
[----:B------:R-:W-:Y:S01]  /*6100*/  UIADD3 UR5, UPT, UPT, UR25, 0x1, URZ ;  /* 0x0000000119057890 */ /* 0x000fe2000fffe0ff */
[----:B------:R-:W-:Y:S03]  /*6110*/  UMOV UR12, UR36 ;  /* 0x00000024000c7c82 */ /* 0x000fe60008000000 */
[----:B------:R-:W-:Y:S04]  /*6120*/  UISETP.NE.AND UP0, UPT, UR5, 0x3, UPT ;  /* 0x000000030500788c */ /* 0x000fe8000bf05270 */
[----:B------:R-:W-:Y:S01]  /*6130*/  USEL UR6, UR5, URZ, UP0 ;  /* 0x000000ff05067287 */ /* 0x000fe20008000000 */
[----:B------:R-:W-:Y:S01]  /*6140*/  @!P1 R2UR UR5, R2 ;  /* 0x00000000020592ca */ /* 0x000fe200000e0000 */
[----:B------:R-:W-:Y:S01]  /*6150*/  IMAD.U32 R4, RZ, RZ, UR7 ;  /* 0x00000007ff047e24 */ /* 0x000fe2000f8e00ff */
[----:B------:R-:W-:Y:S01]  /*6160*/  USEL UR20, URZ, 0x1, UP0 ;  /* 0x00000001ff147887 */ /* 0x000fe20008000000 */
[----:B------:R-:W-:Y:S01]  /*6170*/  @!P1 IMAD.MOV.U32 R2, RZ, RZ, 0x2000 ;  /* 0x00002000ff029424 */ /* 0x000fe200078e00ff */
[----:B------:R-:W-:Y:S01]  /*6180*/  VOTEU.ALL UP0, P1 ;  /* 0x0000000000ff7886 */ /* 0x000fe20000800000 */
[----:B------:R-:W-:Y:S01]  /*6190*/  UPRMT UR7, UR55, 0x654, UR9 ;  /* 0x0000065437077896 */ /* 0x000fe20008000009 */
[----:B------:R-:W-:Y:S02]  /*61a0*/  @!P1 R2UR UR18, R4 ;  /* 0x00000000041292ca */ /* 0x000fe400000e0000 */
[----:B------:R-:W-:Y:S04]  /*61b0*/  LOP3.LUT R11, R11, UR20, RZ, 0x3c, !PT ;  /* 0x000000140b0b7c12 */ /* 0x000fe8000f8e3cff */
[----:B--2---:R-:W-:Y:S01]  /*61c0*/  SHF.L.U32 R0, R11, 0x1f, RZ ;  /* 0x0000001f0b007819 */ /* 0x004fe200000006ff */
[----:B------:R-:W-:Y:S01]  /*61d0*/  IMAD.U32 R5, RZ, RZ, UR5 ;  /* 0x00000005ff057e24 */ /* 0x000fe2000f8e00ff */
[----:B------:R-:W-:Y:S04]  /*61e0*/  ULEA UR5, UR6, UR24, 0x3 ;  /* 0x0000001806057291 */ /* 0x000fe8000f8e18ff */
[----:B------:R-:W-:Y:S11]  /*61f0*/  @!P1 R2UR UR19, R5 ;  /* 0x00000000051392ca */ /* 0x000ff600000e0000 */
[----:B------:R-:W-:Y:S02]  /*6200*/  @!UPT UIADD3 URZ, UPT, UPT, URZ, URZ, URZ ;  /* 0x000000fffffff290 */ /* 0x000fe4000fffe0ff */
[----:B------:R2:W-:Y:S01]  /*6210*/  @!UP0 UTMALDG.3D [UR8], [UR18], desc[UR22] ;  /* 0x00001608120085b4 */ /* 0x0005e20008011000 */
[----:B------:R2:W-:Y:S01]  /*6220*/  @!P1 SYNCS.ARRIVE.TRANS64.RED.A0TR RZ, [UR4+0x100], R2 ;  /* 0x00010002ffff99a7 */ /* 0x0005e20008300404 */
[----:B------:R-:W-:Y:S01]  /*6230*/  SYNCS.ARRIVE.TRANS64.RED.A1T0 RZ, [UR7], RZ ;  /* 0x000000ffffff79a7 */ /* 0x000fe20008100407 */
[----:B------:R-:W3:Y:S02]  /*6240*/  SYNCS.PHASECHK.TRANS64.TRYWAIT P0, [UR5+0x118], R0 ;  /* 0x00011800ff0075a7 */ /* 0x000ee40008001105 */
[----:B--23--:R-:W-:Y:S05]  /*6250*/  @!P0 BRA `(.L_x_110) ;  /* 0x0000003c00c48947 */ /* 0x00cfea0003800000 */
.L_x_205:
[----:B------:R-:W-:Y:S01]  /*6260*/  UIADD3 UR9, UPT, UPT, UR5, 0x100, URZ ;  /* 0x0000010005097890 */ /* 0x000fe2000fffe0ff */
[----:B------:R-:W-:Y:S01]  /*6270*/  @!P1 IADD3 R2, P0, PT, R12, 0x980, RZ ;  /* 0x000009800c029810 */ /* 0x000fe20007f1e0ff */
[----:B------:R-:W-:Y:S01]  /*6280*/  UPLOP3.LUT UP4, UPT, UPT, UPT, UPT, 0x80, 0x8 ;  /* 0x000000000008789c */ /* 0x000fe20003f8f070 */
[----:B------:R-:W-:Y:S01]  /*6290*/  R2UR UR22, R86 ;  /* 0x00000000561672ca */ /* 0x000fe200000e0000 */
[----:B------:R-:W-:Y:S01]  /*62a0*/  UMOV UR20, 0x0 ;  /* 0x0000000000147882 */ /* 0x000fe20000000000 */
[----:B------:R-:W-:Y:S01]  /*62b0*/  UMOV UR21, 0x10000000 ;  /* 0x1000000000157882 */ /* 0x000fe20000000000 */
[----:B------:R-:W-:Y:S01]  /*62c0*/  UMOV UR12, UR36 ;  /* 0x00000024000c7c82 */ /* 0x000fe20008000000 */
[----:B------:R-:W-:Y:S01]  /*62d0*/  VOTEU.ALL UP0, P1 ;  /* 0x0000000000ff7886 */ /* 0x000fe20000800000 */
[----:B--2---:R-:W-:Y:S01]  /*62e0*/  @!P1 IMAD.X R0, RZ, RZ, R13, P0 ;  /* 0x000000ffff009224 */ /* 0x004fe200000e060d */
[----:B------:R-:W-:Y:S01]  /*62f0*/  R2UR UR19, R87 ;  /* 0x00000000571372ca */ /* 0x000fe200000e0000 */
[----:B------:R-:W-:Y:S01]  /*6300*/  UMOV UR36, UR27 ;  /* 0x0000001b00247c82 */ /* 0x000fe20008000000 */
[C---:B------:R-:W-:Y:S01]  /*6310*/  ISETP.NE.AND P0, PT, R10.reuse, 0x2, PT ;  /* 0x000000020a00780c */ /* 0x040fe20003f05270 */
[----:B------:R-:W-:Y:S02]  /*6320*/  @!UP0 ULEA UR4, UR6, UR24, 0xd ;  /* 0x0000001806048291 */ /* 0x000fe4000f8e68ff */
[----:B------:R-:W-:Y:S01]  /*6330*/  @!UP0 UIADD3 UR10, UPT, UPT, UR10, 0x20, URZ ;  /* 0x000000200a0a8890 */ /* 0x000fe2000fffe0ff */
[----:B------:R-:W-:Y:S01]  /*6340*/  SEL R10, R10, RZ, P0 ;  /* 0x000000ff0a0a7207 */ /* 0x000fe20000000000 */
[----:B------:R-:W-:Y:S02]  /*6350*/  @!UP0 UIADD3 UR8, UPT, UPT, UR4, 0x200, URZ ;  /* 0x0000020004088890 */ /* 0x000fe4000fffe0ff */
[----:B------:R-:W-:Y:S01]  /*6360*/  UIADD3 UR4, UPT, UPT, UR6, 0x1, URZ ;  /* 0x0000000106047890 */ /* 0x000fe2000fffe0ff */
[----:B------:R-:W-:Y:S01]  /*6370*/  @!P1 R2UR UR6, R2 ;  /* 0x00000000020692ca */ /* 0x000fe200000e0000 */
[----:B------:R-:W-:Y:S02]  /*6380*/  UIADD3 UR28, UPT, UPT, UR13, UR22, URZ ;  /* 0x000000160d1c7290 */ /* 0x000fe4000fffe0ff */
[----:B------:R-:W-:Y:S02]  /*6390*/  UISETP.NE.AND UP0, UPT, UR4, 0x3, UPT ;  /* 0x000000030400788c */ /* 0x000fe4000bf05270 */
[----:B------:R-:W-:Y:S02]  /*63a0*/  UIADD3 UR26, UPT, UPT, UR14, UR19, URZ ;  /* 0x000000130e1a7290 */ /* 0x000fe4000fffe0ff */
[----:B------:R-:W-:Y:S01]  /*63b0*/  USEL UR25, UR4, URZ, UP0 ;  /* 0x000000ff04197287 */ /* 0x000fe20008000000 */
[----:B------:R-:W-:Y:S01]  /*63c0*/  @!P1 R2UR UR4, R0 ;  /* 0x00000000000492ca */ /* 0x000fe200000e0000 */
[----:B------:R-:W-:Y:S01]  /*63d0*/  USEL UR18, URZ, 0x1, UP0 ;  /* 0x00000001ff127887 */ /* 0x000fe20008000000 */
[----:B------:R-:W-:Y:S01]  /*63e0*/  SEL R0, RZ, 0x1, P0 ;  /* 0x00000001ff007807 */ /* 0x000fe20000000000 */
[----:B------:R-:W-:Y:S02]  /*63f0*/  VOTEU.ALL UP0, P1 ;  /* 0x0000000000ff7886 */ /* 0x000fe40000800000 */
[----:B------:R-:W-:Y:S01]  /*6400*/  IMAD.U32 R4, RZ, RZ, UR6 ;  /* 0x00000006ff047e24 */ /* 0x000fe2000f8e00ff */
[----:B------:R-:W-:Y:S02]  /*6410*/  LOP3.LUT R9, R9, R0, RZ, 0x3c, !PT ;  /* 0x0000000009097212 */ /* 0x000fe400078e3cff */
[----:B------:R-:W-:Y:S02]  /*6420*/  LOP3.LUT R11, R11, UR18, RZ, 0x3c, !PT ;  /* 0x000000120b0b7c12 */ /* 0x000fe4000f8e3cff */
[----:B------:R-:W-:Y:S03]  /*6430*/  @!P1 R2UR UR6, R4 ;  /* 0x00000000040692ca */ /* 0x000fe600000e0000 */
[----:B------:R-:W-:Y:S01]  /*6440*/  IMAD.U32 R5, RZ, RZ, UR4 ;  /* 0x00000004ff057e24 */ /* 0x000fe2000f8e00ff */
[----:B------:R-:W-:Y:S04]  /*6450*/  UPRMT UR4, UR55, 0x654, UR9 ;  /* 0x0000065437047896 */ /* 0x000fe80008000009 */
[----:B------:R-:W-:Y:S11]  /*6460*/  @!P1 R2UR UR7, R5 ;  /* 0x00000000050792ca */ /* 0x000ff600000e0000 */
[----:B------:R-:W-:Y:S02]  /*6470*/  @!UPT UIADD3 URZ, UPT, UPT, URZ, URZ, URZ ;  /* 0x000000fffffff290 */ /* 0x000fe4000fffe0ff */
[----:B------:R2:W-:Y:S01]  /*6480*/  @!UP0 UTMALDG.3D [UR8], [UR6], desc[UR20] ;  /* 0x00001408060085b4 */ /* 0x0005e20008011000 */
[----:B------:R2:W-:Y:S01]  /*6490*/  @!P1 SYNCS.ARRIVE.TRANS64.RED.A0TR RZ, [UR5+0x100], R3 ;  /* 0x00010003ffff99a7 */ /* 0x0005e20008300405 */
[----:B------:R-:W-:Y:S01]  /*64a0*/  SYNCS.ARRIVE.TRANS64.RED.A1T0 RZ, [UR4], RZ ;  /* 0x000000ffffff79a7 */ /* 0x000fe20008100404 */
[----:B------:R-:W-:Y:S05]  /*64b0*/  BRA.U UP2, `(.L_x_111) ;  /* 0xfffffff102d07547 */ /* 0x000fea000b83ffff */
[----:B------:R-:W-:Y:S01]  /*64c0*/  UIADD3 UR24, UPT, UPT, UR24, 0x118, URZ ;  /* 0x0000011818187890 */ /* 0x000fe2000fffe0ff */
[----:B--2---:R-:W-:-:S03]  /*64d0*/  SHF.L.U32 R3, R11, 0x1f, RZ ;  /* 0x0000001f0b037819 */ /* 0x004fc600000006ff */
[----:B------:R-:W-:-:S09]  /*64e0*/  ULEA UR4, UR25, UR24, 0x3 ;  /* 0x0000001819047291 */ /* 0x000fd2000f8e18ff */
[----:B------:R-:W2:Y:S02]  /*64f0*/  SYNCS.PHASECHK.TRANS64.TRYWAIT P0, [UR4], R3 ;  /* 0x00000003ff0075a7 */ /* 0x000ea40008001104 */
[----:B--2---:R-:W-:Y:S05]  /*6500*/  @!P0 BRA `(.L_x_112) ;  /* 0x0000003c00308947 */ /* 0x004fea0003800000 */
.L_x_207:
[----:B------:R-:W-:-:S04]  /*6510*/  UIADD3 UR4, UPT, UPT, UR25, 0x1, URZ ;  /* 0x0000000119047890 */ /* 0x000fc8000fffe0ff */
[----:B------:R-:W-:-:S04]  /*6520*/  UISETP.NE.AND UP0, UPT, UR4, 0x3, UPT ;  /* 0x000000030400788c */ /* 0x000fc8000bf05270 */
[----:B------:R-:W-:Y:S02]  /*6530*/  USEL UR6, URZ, 0x1, UP0 ;  /* 0x00000001ff067887 */ /* 0x000fe40008000000 */
[----:B------:R-:W-:-:S04]  /*6540*/  USEL UR4, UR4, URZ, UP0 ;  /* 0x000000ff04047287 */ /* 0x000fc80008000000 */
[----:B------:R-:W-:Y:S01]  /*6550*/  ULEA UR5, UR4, UR24, 0x3 ;  /* 0x0000001804057291 */ /* 0x000fe2000f8e18ff */
[----:B------:R-:W-:-:S04]  /*6560*/  LOP3.LUT R11, R11, UR6, RZ, 0x3c, !PT ;  /* 0x000000060b0b7c12 */ /* 0x000fc8000f8e3cff */
[----:B--2---:R-:W-:-:S04]  /*6570*/  SHF.L.U32 R3, R11, 0x1f, RZ ;  /* 0x0000001f0b037819 */ /* 0x004fc800000006ff */
[----:B------:R-:W2:Y:S02]  /*6580*/  SYNCS.PHASECHK.TRANS64.TRYWAIT P0, [UR5], R3 ;  /* 0x00000003ff0075a7 */ /* 0x000ea40008001105 */
[----:B--2---:R-:W-:Y:S05]  /*6590*/  @!P0 BRA `(.L_x_113) ;  /* 0x0000003c00248947 */ /* 0x004fea0003800000 */
.L_x_209:
[----:B------:R-:W-:-:S04]  /*65a0*/  UIADD3 UR4, UPT, UPT, UR4, 0x1, URZ ;  /* 0x0000000104047890 */ /* 0x000fc8000fffe0ff */
[----:B------:R-:W-:-:S04]  /*65b0*/  UISETP.NE.AND UP0, UPT, UR4, 0x3, UPT ;  /* 0x000000030400788c */ /* 0x000fc8000bf05270 */
[----:B------:R-:W-:Y:S02]  /*65c0*/  USEL UR5, URZ, 0x1, UP0 ;  /* 0x00000001ff057887 */ /* 0x000fe40008000000 */
[----:B------:R-:W-:-:S04]  /*65d0*/  USEL UR4, UR4, URZ, UP0 ;  /* 0x000000ff04047287 */ /* 0x000fc80008000000 */
[----:B------:R-:W-:Y:S01]  /*65e0*/  ULEA UR4, UR4, UR24, 0x3 ;  /* 0x0000001804047291 */ /* 0x000fe2000f8e18ff */
[----:B--2---:R-:W-:-:S04]  /*65f0*/  LOP3.LUT R3, R11, UR5, RZ, 0x3c, !PT ;  /* 0x000000050b037c12 */ /* 0x004fc8000f8e3cff */
[----:B------:R-:W-:Y:S01]  /*6600*/  SHF.L.U32 R3, R3, 0x1f, RZ ;  /* 0x0000001f03037819 */ /* 0x000fe200000006ff */
[----:B------:R-:W-:-:S07]  /*6610*/  IMAD.U32 R0, RZ, RZ, UR4 ;  /* 0x00000004ff007e24 */ /* 0x000fce000f8e00ff */
.L_x_114:
[----:B--2---:R2:W3:Y:S02]  /*6620*/  SYNCS.PHASECHK.TRANS64.TRYWAIT P0, [R0+URZ], R3 ;  /* 0x00000003000075a7 */ /* 0x0044e400080011ff */
[----:B---3--:R-:W-:Y:S05]  /*6630*/  @!P0 NANOSLEEP.SYNCS 0x989680 ;  /* 0x009896800000895d */ /* 0x008fea0003900000 */
[----:B------:R-:W3:Y:S02]  /*6640*/  @!P0 SYNCS.PHASECHK.TRANS64 P0, [R0+URZ], R3 ;  /* 0x00000003000085a7 */ /* 0x000ee400080010ff */
[----:B-1-3--:R-:W-:Y:S05]  /*6650*/  @P0 EXIT ;  /* 0x000000000000094d */ /* 0x00afea0003800000 */
[----:B------:R-:W-:Y:S05]  /*6660*/  BRA `(.L_x_114) ;  /* 0xfffffffc00ec7947 */ /* 0x000fea000383ffff */
.L_x_102:
[----:B------:R-:W-:-:S06]  /*6670*/  UISETP.GE.AND UP0, UPT, UR18, 0x4, UPT ;  /* 0x000000041200788c */ /* 0x000fcc000bf06270 */
[----:B------:R-:W-:-:S13]  /*6680*/  PLOP3.LUT P0, PT, PT, PT, UP0, 0x80, 0x8 ;  /* 0x000000000008781c */ /* 0x000fda0003f0f008 */
[----:B-1----:R-:W-:Y:S05]  /*6690*/  @!P0 EXIT ;  /* 0x000000000000894d */ /* 0x002fea0003800000 */
[----:B------:R-:W-:Y:S01]  /*66a0*/  BAR.SYNC.DEFER_BLOCKING 0x6, 0xa0 ;  /* 0x0182800000007b1d */ /* 0x000fe20000010000 */
[C---:B------:R-:W-:Y:S01]  /*66b0*/  IMAD.SHL.U32 R2, R92.reuse, 0x20, RZ ;  /* 0x000000205c027824 */ /* 0x040fe200078e00ff */
[C---:B------:R-:W-:Y:S01]  /*66c0*/  LOP3.LUT R93, R92.reuse, 0x2, RZ, 0xc0, !PT ;  /* 0x000000025c5d7812 */ /* 0x040fe200078ec0ff */
[C---:B------:R-:W-:Y:S01]  /*66d0*/  IMAD.SHL.U32 R97, R92.reuse, 0x4, RZ ;  /* 0x000000045c617824 */ /* 0x040fe200078e00ff */
[C---:B------:R-:W-:Y:S01]  /*66e0*/  LOP3.LUT R98, R92.reuse, 0x60, RZ, 0xc0, !PT ;  /* 0x000000605c627812 */ /* 0x040fe200078ec0ff */
[----:B------:R-:W-:Y:S01]  /*66f0*/  IMAD.U32 R37, R92, 0x10000, RZ ;  /* 0x000100005c257824 */ /* 0x000fe200078e00ff */
[----:B------:R-:W-:Y:S01]  /*6700*/  UMOV UR47, 0x400 ;  /* 0x00000400002f7882 */ /* 0x000fe20000000000 */
[----:B------:R-:W1:Y:S01]  /*6710*/  LDCU.64 UR4, c[0x0][0xc90] ;  /* 0x00019200ff0477ac */ /* 0x000e620008000a00 */
[----:B------:R-:W2:Y:S01]  /*6720*/  LDC.64 R78, c[0x0][0xcb0] ;  /* 0x00032c00ff4e7b82 */ /* 0x000ea20000000a00 */
[----:B------:R-:W-:Y:S01]  /*6730*/  LOP3.LUT R4, R2, 0xc0, RZ, 0xc0, !PT ;  /* 0x000000c002047812 */ /* 0x000fe200078ec0ff */
[----:B------:R-:W-:Y:S01]  /*6740*/  HFMA2 R36, -RZ, RZ, 0, 0 ;  /* 0x00000000ff247431 */ /* 0x000fe200000001ff */
[----:B------:R-:W-:Y:S01]  /*6750*/  ULEA UR47, UR55, UR47, 0x18 ;  /* 0x0000002f372f7291 */ /* 0x000fe2000f8ec0ff */
[----:B------:R-:W-:-:S02]  /*6760*/  LOP3.LUT R92, R92, 0x4, RZ, 0xc0, !PT ;  /* 0x000000045c5c7812 */ /* 0x000fc400078ec0ff */
[----:B------:R-:W-:Y:S02]  /*6770*/  CS2R R94, SRZ ;  /* 0x00000000005e7805 */ /* 0x000fe4000001ff00 */
[----:B------:R-:W-:Y:S01]  /*6780*/  LOP3.LUT R97, R4, 0x18, R97, 0xf8, !PT ;  /* 0x0000001804617812 */ /* 0x000fe200078ef861 */
[----:B------:R-:W-:Y:S01]  /*6790*/  IMAD.MOV.U32 R91, RZ, RZ, RZ ;  /* 0x000000ffff5b7224 */ /* 0x000fe200078e00ff */
[----:B------:R-:W3:Y:S01]  /*67a0*/  LDC.64 R76, c[0x0][0xca8] ;  /* 0x00032a00ff4c7b82 */ /* 0x000ee20000000a00 */
[----:B------:R-:W-:Y:S01]  /*67b0*/  LOP3.LUT R37, R37, 0x600000, RZ, 0xc0, !PT ;  /* 0x0060000025257812 */ /* 0x000fe200078ec0ff */
[----:B------:R-:W-:Y:S01]  /*67c0*/  IMAD.MOV R93, RZ, RZ, -R93 ;  /* 0x000000ffff5d7224 */ /* 0x000fe200078e0a5d */
[C---:B------:R-:W-:Y:S01]  /*67d0*/  IADD3 R96, PT, PT, -R92.reuse, 0x2, RZ ;  /* 0x000000025c607810 */ /* 0x040fe20007ffe1ff */
[----:B------:R-:W4:Y:S01]  /*67e0*/  LDCU UR63, c[0x0][0x370] ;  /* 0x00006e00ff3f77ac */ /* 0x000f220008000800 */
[----:B------:R-:W-:Y:S02]  /*67f0*/  LOP3.LUT R97, R97, 0xf20, R2, 0xf8, !PT ;  /* 0x00000f2061617812 */ /* 0x000fe400078ef802 */
[----:B------:R-:W-:Y:S01]  /*6800*/  IADD3 R92, PT, PT, -R92, RZ, RZ ;  /* 0x000000ff5c5c7210 */ /* 0x000fe20007ffe1ff */
[----:B------:R-:W4:Y:S01]  /*6810*/  LDS R0, [UR47+0x1d0] ;  /* 0x0001d02fff007984 */ /* 0x000f220008000800 */
[----:B-1----:R-:W-:Y:S01]  /*6820*/  IMAD.U32 R100, RZ, RZ, UR4 ;  /* 0x00000004ff647e24 */ /* 0x002fe2000f8e00ff */
[----:B------:R-:W-:Y:S01]  /*6830*/  UIADD3 UR4, UPT, UPT, UR47, 0x200, URZ ;  /* 0x000002002f047890 */ /* 0x000fe2000fffe0ff */
[----:B------:R-:W-:Y:S01]  /*6840*/  IMAD.U32 R99, RZ, RZ, UR5 ;  /* 0x00000005ff637e24 */ /* 0x000fe2000f8e00ff */
[----:B------:R-:W-:Y:S01]  /*6850*/  UMOV UR54, 0x1 ;  /* 0x0000000100367882 */ /* 0x000fe20000000000 */
[----:B------:R-:W-:Y:S01]  /*6860*/  IMAD.SHL.U32 R96, R96, 0x10, RZ ;  /* 0x0000001060607824 */ /* 0x000fe200078e00ff */
[----:B------:R-:W-:Y:S01]  /*6870*/  UMOV UR46, URZ ;  /* 0x000000ff002e7c82 */ /* 0x000fe20008000000 */
[----:B------:R-:W1:Y:S01]  /*6880*/  LDCU UR43, c[0x0][0xf0c] ;  /* 0x0001e180ff2b77ac */ /* 0x000e620008000800 */
[----:B------:R-:W-:Y:S01]  /*6890*/  IMAD.U32 R102, RZ, RZ, UR4 ;  /* 0x00000004ff667e24 */ /* 0x000fe2000f8e00ff */
[----:B------:R-:W-:Y:S01]  /*68a0*/  LEA R97, R97, UR4, 0x1 ;  /* 0x0000000461617c11 */ /* 0x000fe2000f8e08ff */
[----:B------:R-:W1:Y:S01]  /*68b0*/  LDCU UR39, c[0x0][0xf30] ;  /* 0x0001e600ff2777ac */ /* 0x000e620008000800 */
[----:B------:R-:W1:Y:S01]  /*68c0*/  LDCU.64 UR60, c[0x0][0xc88] ;  /* 0x00019100ff3c77ac */ /* 0x000e620008000a00 */
[----:B------:R-:W1:Y:S01]  /*68d0*/  LDCU.64 UR40, c[0x0][0xf28] ;  /* 0x0001e500ff2877ac */ /* 0x000e620008000a00 */
[----:B------:R-:W1:Y:S01]  /*68e0*/  LDCU.128 UR56, c[0x0][0xf10] ;  /* 0x0001e200ff3877ac */ /* 0x000e620008000c00 */
[----:B------:R-:W1:Y:S01]  /*68f0*/  LDCU UR62, c[0x0][0x374] ;  /* 0x00006e80ff3e77ac */ /* 0x000e620008000800 */
[----:B------:R-:W-:Y:S01]  /*6900*/  UMOV UR53, URZ ;  /* 0x000000ff00357c82 */ /* 0x000fe20008000000 */
[----:B------:R-:W-:Y:S01]  /*6910*/  UMOV UR52, URZ ;  /* 0x000000ff00347c82 */ /* 0x000fe20008000000 */
[----:B-1234-:R-:W-:-:S07]  /*6920*/  IMAD.IADD R37, R0, 0x1, R37 ;  /* 0x0000000100257824 */ /* 0x01efce00078e0225 */
.L_x_145:
[C---:B------:R-:W-:Y:S02]  /*6930*/  LEA R0, R91.reuse, UR47, 0x3 ;  /* 0x0000002f5b007c11 */ /* 0x040fe4000f8e18ff */
[----:B------:R-:W-:Y:S02]  /*6940*/  SHF.L.U32 R3, R94, 0x1f, RZ ;  /* 0x0000001f5e037819 */ /* 0x000fe400000006ff */
[----:B------:R-:W-:Y:S02]  /*6950*/  LEA R5, R91, UR47, 0x4 ;  /* 0x0000002f5b057c11 */ /* 0x000fe4000f8e20ff */
[----:B-1----:R-:W1:Y:S02]  /*6960*/  SYNCS.PHASECHK.TRANS64.TRYWAIT P0, [R0+URZ+0x140], R3 ;  /* 0x00014003000075a7 */ /* 0x002e6400080011ff */
[----:B-1----:R-:W-:Y:S05]  /*6970*/  @!P0 BRA `(.L_x_115) ;  /* 0x0000003800448947 */ /* 0x002fea0003800000 */
.L_x_210:
[----:B------:R-:W-:Y:S01]  /*6980*/  R2UR UR7, R101 ;  /* 0x00000000650772ca */ /* 0x000fe200000e0000 */
[----:B------:R-:W2:Y:S01]  /*6990*/  LDS.128 R4, [R5+0x1b0] ;  /* 0x0001b00005047984 */ /* 0x000ea20000000c00 */
[----:B-1----:R-:W-:Y:S01]  /*69a0*/  VIADD R0, R0, 0x150 ;  /* 0x0000015000007836 */ /* 0x002fe20000000000 */
[----:B------:R-:W-:Y:S04]  /*69b0*/  UISETP.GE.AND UP0, UPT, UR42, 0x1, UPT ;  /* 0x000000012a00788c */ /* 0x000fe8000bf06270 */
[----:B------:R-:W-:Y:S01]  /*69c0*/  PRMT R0, RZ, 0x654, R0 ;  /* 0x00000654ff007816 */ /* 0x000fe20000000000 */
[----:B------:R-:W-:Y:S01]  /*69d0*/  @!PT LDS RZ, [RZ] ;  /* 0x00000000fffff984 */ /* 0x000fe20000000800 */
[----:B------:R-:W-:Y:S01]  /*69e0*/  @!PT LDS RZ, [RZ] ;  /* 0x00000000fffff984 */ /* 0x000fe20000000800 */
[----:B------:R-:W-:Y:S01]  /*69f0*/  @!PT LDS RZ, [RZ] ;  /* 0x00000000fffff984 */ /* 0x000fe20000000800 */
[----:B------:R-:W-:Y:S01]  /*6a00*/  @!PT LDS RZ, [RZ] ;  /* 0x00000000fffff984 */ /* 0x000fe20000000800 */
[----:B------:R1:W-:Y:S06]  /*6a10*/  MEMBAR.ALL.CTA ;  /* 0x0000000000007992 */ /* 0x0003ec0000008000 */
[----:B-1----:R-:W1:Y:S02]  /*6a20*/  FENCE.VIEW.ASYNC.S ;  /* 0x00000000000073c6 */ /* 0x002e640000000000 */
[----:B-1----:R1:W-:Y:S01]  /*6a30*/  SYNCS.ARRIVE.TRANS64.RED.A1T0 RZ, [R0+URZ], RZ ;  /* 0x000000ff00ff79a7 */ /* 0x0023e200081004ff */
[----:B--2---:R-:W-:Y:S11]  /*6a40*/  LOP3.LUT P0, RZ, R6, 0x1, RZ, 0xc0, !PT ;  /* 0x0000000106ff7812 */ /* 0x004ff6000780c0ff */
[----:B------:R-:W-:Y:S02]  /*6a50*/  @!UPT UIADD3 URZ, UPT, UPT, URZ, URZ, URZ ;  /* 0x000000fffffff290 */ /* 0x000fe4000fffe0ff */
[----:B------:R-:W-:Y:S01]  /*6a60*/  VOTEU.ANY UP1, P0 ;  /* 0x0000000000ff7886 */ /* 0x000fe20000020100 */
[----:B------:R-:W-:Y:S01]  /*6a70*/  PLOP3.LUT P0, PT, PT, PT, UP1, 0x80, 0x8 ;  /* 0x000000000008781c */ /* 0x000fe20003f0f018 */
[----:B------:R-:W-:Y:S06]  /*6a80*/  UP2UR UR4, UPR, URZ, 0x2 ;  /* 0x00000002ff047883 */ /* 0x000fec0008000000 */
[----:B------:R-:W-:Y:S06]  /*6a90*/  IMAD.U32 R103, RZ, RZ, UR4 ;  /* 0x00000004ff677e24 */ /* 0x000fec000f8e00ff */
[----:B------:R-:W-:Y:S02]  /*6aa0*/  @P0 SHF.R.U32.HI R2, RZ, 0x10, R5 ;  /* 0x00000010ff020819 */ /* 0x000fe40000011605 */
[----:B------:R-:W-:Y:S02]  /*6ab0*/  @P0 MOV R3, R4 ;  /* 0x0000000400030202 */ /* 0x000fe40000000f00 */
[----:B------:R-:W-:Y:S02]  /*6ac0*/  @P0 R2UR UR4, R2 ;  /* 0x00000000020402ca */ /* 0x000fe400000e0000 */
[----:B------:R-:W-:Y:S02]  /*6ad0*/  @P0 LOP3.LUT R4, R5, 0xffff, RZ, 0xc0, !PT ;  /* 0x0000ffff05040812 */ /* 0x000fe400078ec0ff */
[----:B------:R-:W-:Y:S02]  /*6ae0*/  @P0 R2UR UR6, R3 ;  /* 0x00000000030602ca */ /* 0x000fe400000e0000 */
[----:B------:R-:W-:Y:S07]  /*6af0*/  @P0 R2UR UR5, R4 ;  /* 0x00000000040502ca */ /* 0x000fee00000e0000 */
[----:B------:R-:W-:Y:S02]  /*6b00*/  @UP1 UMOV UR7, UR4 ;  /* 0x0000000400071c82 */ /* 0x000fe40008000000 */
[----:B------:R-:W-:Y:S02]  /*6b10*/  IMAD.U32 R101, RZ, RZ, UR7 ;  /* 0x00000007ff657e24 */ /* 0x000fe4000f8e00ff */
[----:B------:R-:W-:Y:S02]  /*6b20*/  @UP1 UMOV UR38, UR6 ;  /* 0x0000000600261c82 */ /* 0x000fe40008000000 */
[----:B------:R-:W-:Y:S01]  /*6b30*/  @UP1 UMOV UR37, UR5 ;  /* 0x0000000500251c82 */ /* 0x000fe20008000000 */
[----:B-1----:R-:W-:Y:S05]  /*6b40*/  BRA.U !UP0, `(.L_x_116) ;  /* 0x0000000108cc7547 */ /* 0x002fea000b800000 */
[----:B------:R-:W1:Y:S01]  /*6b50*/  LDCU UR12, c[0x0][0xf20] ;  /* 0x0001e400ff0c77ac */ /* 0x000e620008000800 */
[----:B------:R-:W-:Y:S02]  /*6b60*/  UIMAD.WIDE.U32 UR4, UR62, UR59, URZ ;  /* 0x0000003b3e0472a5 */ /* 0x000fe4000f8e00ff */
[----:B------:R-:W-:Y:S02]  /*6b70*/  UIMAD.WIDE.U32 UR6, UR63, UR56, URZ ;  /* 0x000000383f0672a5 */ /* 0x000fe4000f8e00ff */
[----:B------:R-:W-:Y:S02]  /*6b80*/  UISETP.NE.AND UP0, UPT, UR58, 0x1, UPT ;  /* 0x000000013a00788c */ /* 0x000fe4000bf05270 */
[----:B------:R-:W-:Y:S02]  /*6b90*/  UIMAD.WIDE.U32 UR8, UR37, UR59, URZ ;  /* 0x0000003b250872a5 */ /* 0x000fe4000f8e00ff */
[----:B------:R-:W-:Y:S02]  /*6ba0*/  UIMAD.WIDE.U32 UR10, UR38, UR56, URZ ;  /* 0x00000038260a72a5 */ /* 0x000fe4000f8e00ff */
[----:B------:R-:W-:Y:S02]  /*6bb0*/  UISETP.NE.AND UP1, UPT, UR43, 0x1, UPT ;  /* 0x000000012b00788c */ /* 0x000fe4000bf25270 */
[----:B------:R-:W-:Y:S01]  /*6bc0*/  UISETP.NE.AND UP2, UPT, UR42, 0x1, UPT ;  /* 0x000000012a00788c */ /* 0x000fe2000bf45270 */
[----:B------:R-:W-:Y:S02]  /*6bd0*/  UMOV UR4, UR5 ;  /* 0x0000000500047c82 */ /* 0x000fe40008000000 */
[----:B-1----:R-:W-:Y:S03]  /*6be0*/  USHF.R.U32.HI UR5, URZ, UR12, UR4 ;  /* 0x0000000cff057299 */ /* 0x002fe60008011604 */
[----:B------:R-:W-:Y:S02]  /*6bf0*/  UMOV UR4, UR7 ;  /* 0x0000000700047c82 */ /* 0x000fe40008000000 */
[----:B------:R-:W-:Y:S02]  /*6c00*/  USHF.R.U32.HI UR7, URZ, UR57, UR4 ;  /* 0x00000039ff077299 */ /* 0x000fe40008011604 */
[----:B------:R-:W-:Y:S02]  /*6c10*/  USEL UR4, UR62, UR5, !UP0 ;  /* 0x000000053e047287 */ /* 0x000fe4000c000000 */
[----:B------:R-:W-:Y:S01]  /*6c20*/  USEL UR7, UR63, UR7, !UP1 ;  /* 0x000000073f077287 */ /* 0x000fe2000c800000 */
[----:B------:R-:W-:Y:S01]  /*6c30*/  UMOV UR5, UR9 ;  /* 0x0000000900057c82 */ /* 0x000fe20008000000 */
[----:B------:R-:W-:Y:S02]  /*6c40*/  UIMAD.WIDE.U32 UR8, UR4, UR40, URZ ;  /* 0x00000028040872a5 */ /* 0x000fe4000f8e00ff */
[----:B------:R-:W-:Y:S03]  /*6c50*/  USHF.R.U32.HI UR6, URZ, UR12, UR5 ;  /* 0x0000000cff067299 */ /* 0x000fe60008011605 */
[----:B------:R-:W-:Y:S01]  /*6c60*/  UMOV UR5, UR11 ;  /* 0x0000000b00057c82 */ /* 0x000fe20008000000 */
[----:B------:R-:W-:Y:S02]  /*6c70*/  UIMAD.WIDE.U32 UR10, UR7, UR40, URZ ;  /* 0x00000028070a72a5 */ /* 0x000fe4000f8e00ff */
[----:B------:R-:W-:Y:S02]  /*6c80*/  USHF.R.U32.HI UR12, URZ, UR57, UR5 ;  /* 0x00000039ff0c7299 */ /* 0x000fe40008011605 */
[----:B------:R-:W-:Y:S01]  /*6c90*/  USEL UR6, UR37, UR6, !UP0 ;  /* 0x0000000625067287 */ /* 0x000fe2000c000000 */
[----:B------:R-:W-:Y:S02]  /*6ca0*/  UMOV UR5, UR9 ;  /* 0x0000000900057c82 */ /* 0x000fe40008000000 */
[----:B------:R-:W-:Y:S01]  /*6cb0*/  UMOV UR10, UR11 ;  /* 0x0000000b000a7c82 */ /* 0x000fe20008000000 */
[----:B------:R-:W-:Y:S02]  /*6cc0*/  @UP2 USHF.R.U32.HI UR4, URZ, UR41, UR5 ;  /* 0x00000029ff042299 */ /* 0x000fe40008011605 */
[----:B------:R-:W-:Y:S02]  /*6cd0*/  @UP2 USHF.R.U32.HI UR7, URZ, UR41, UR10 ;  /* 0x00000029ff072299 */ /* 0x000fe4000801160a */
[----:B------:R-:W-:Y:S02]  /*6ce0*/  UIMAD UR4, UR42, UR4, URZ ;  /* 0x000000042a0472a4 */ /* 0x000fe4000f8e02ff */
[----:B------:R-:W-:Y:S02]  /*6cf0*/  UIMAD.WIDE.U32 UR10, UR6, UR40, URZ ;  /* 0x00000028060a72a5 */ /* 0x000fe4000f8e00ff */
[----:B------:R-:W-:Y:S02]  /*6d00*/  USEL UR5, UR38, UR12, !UP1 ;  /* 0x0000000c26057287 */ /* 0x000fe4000c800000 */
[----:B------:R-:W-:Y:S02]  /*6d10*/  UIMAD UR8, UR42, UR7, URZ ;  /* 0x000000072a0872a4 */ /* 0x000fe4000f8e02ff */
[----:B------:R-:W-:Y:S03]  /*6d20*/  UISETP.GE.AND UP0, UPT, UR6, UR4, UPT ;  /* 0x000000040600728c */ /* 0x000fe6000bf06270 */
[----:B------:R-:W-:Y:S01]  /*6d30*/  UMOV UR4, UR11 ;  /* 0x0000000b00047c82 */ /* 0x000fe20008000000 */
[----:B------:R-:W-:Y:S02]  /*6d40*/  UISETP.GE.OR UP0, UPT, UR5, UR8, UP0 ;  /* 0x000000080500728c */ /* 0x000fe40008706670 */
[----:B------:R-:W-:Y:S02]  /*6d50*/  USHF.R.U32.HI UR4, URZ, UR41, UR4 ;  /* 0x00000029ff047299 */ /* 0x000fe40008011604 */
[----:B------:R-:W-:Y:S02]  /*6d60*/  UIMAD.WIDE.U32 UR8, UR5, UR40, URZ ;  /* 0x00000028050872a5 */ /* 0x000fe4000f8e00ff */
[----:B------:R-:W-:Y:S02]  /*6d70*/  USEL UR11, UR6, UR4, !UP2 ;  /* 0x00000004060b7287 */ /* 0x000fe4000d000000 */
[----:B------:R-:W-:Y:S02]  /*6d80*/  UIADD3 UR8, UPT, UPT, -UR5, URZ, URZ ;  /* 0x000000ff05087290 */ /* 0x000fe4000fffe1ff */
[----:B------:R-:W-:Y:S01]  /*6d90*/  UIADD3 UR10, UPT, UPT, -UR11, URZ, URZ ;  /* 0x000000ff0b0a7290 */ /* 0x000fe2000fffe1ff */
[----:B------:R-:W-:Y:S01]  /*6da0*/  @!UP0 UMOV UR4, UR9 ;  /* 0x0000000900048c82 */ /* 0x000fe20008000000 */
[----:B------:R-:W-:Y:S02]  /*6db0*/  UIADD3 UR9, UPT, UPT, -UR6, URZ, URZ ;  /* 0x000000ff06097290 */ /* 0x000fe4000fffe1ff */
[----:B------:R-:W-:Y:S02]  /*6dc0*/  @!UP0 USHF.R.U32.HI UR4, URZ, UR41, UR4 ;  /* 0x00000029ff048299 */ /* 0x000fe40008011604 */
[----:B------:R-:W-:Y:S02]  /*6dd0*/  UIMAD UR10, UR42, UR10, UR6 ;  /* 0x0000000a2a0a72a4 */ /* 0x000fe4000f8e0206 */
[----:B------:R-:W-:Y:S04]  /*6de0*/  @!UP0 USEL UR4, UR5, UR4, !UP2 ;  /* 0x0000000405048287 */ /* 0x000fe8000d000000 */
[----:B------:R-:W-:Y:S02]  /*6df0*/  @!UP0 UIMAD UR10, UR7, UR10, UR4 ;  /* 0x0000000a070a82a4 */ /* 0x000fe4000f8e0204 */
[----:B------:R-:W-:Y:S02]  /*6e00*/  @!UP0 UIADD3 UR11, UPT, UPT, UR11, -UR4, URZ ;  /* 0x800000040b0b8290 */ /* 0x000fe4000fffe0ff */
[----:B------:R-:W-:Y:S02]  /*6e10*/  UIMAD UR7, UR43, UR8, UR38 ;  /* 0x000000082b0772a4 */ /* 0x000fe4000f8e0226 */
[----:B------:R-:W-:Y:S02]  /*6e20*/  @!UP0 UIMAD UR6, UR11, UR42, UR5 ;  /* 0x0000002a0b0682a4 */ /* 0x000fe4000f8e0205 */
[----:B------:R-:W-:Y:S01]  /*6e30*/  UIMAD UR4, UR58, UR9, UR37 ;  /* 0x000000093a0472a4 */ /* 0x000fe2000f8e0225 */
[----:B------:R-:W-:Y:S02]  /*6e40*/  @!UP0 UMOV UR5, UR10 ;  /* 0x0000000a00058c82 */ /* 0x000fe40008000000 */
[----:B------:R-:W-:Y:S02]  /*6e50*/  UIMAD UR38, UR5, UR43, UR7 ;  /* 0x0000002b052672a4 */ /* 0x000fe4000f8e0207 */
[----:B------:R-:W-:Y:S11]  /*6e60*/  UIMAD UR37, UR6, UR58, UR4 ;  /* 0x0000003a062572a4 */ /* 0x000ff6000f8e0204 */
[----:B------:R-:W-:Y:S01]  /*6e70*/  @!UPT UIADD3 URZ, UPT, UPT, URZ, URZ, URZ ;  /* 0x000000fffffff290 */ /* 0x000fe2000fffe0ff */
.L_x_116:
[----:B------:R-:W-:Y:S01]  /*6e80*/  UISETP.NE.AND UP0, UPT, UR39, 0x1, UPT ;  /* 0x000000012700788c */ /* 0x000fe2000bf05270 */
[----:B------:R-:W-:Y:S01]  /*6e90*/  R2UR UR11, R102 ;  /* 0x00000000660b72ca */ /* 0x000fe200000e0000 */
[----:B------:R-:W-:Y:S01]  /*6ea0*/  USHF.L.U32 UR50, UR26, 0x7, URZ ;  /* 0x000000071a327899 */ /* 0x000fe200080006ff */
[----:B------:R-:W-:Y:S01]  /*6eb0*/  IADD3 R91, PT, PT, R91, 0x1, RZ ;  /* 0x000000015b5b7810 */ /* 0x000fe20007ffe0ff */
[----:B------:R-:W-:Y:S07]  /*6ec0*/  USHF.L.U32 UR49, UR28, 0x6, URZ ;  /* 0x000000061c317899 */ /* 0x000fee00080006ff */
[----:B------:R-:W1:Y:S01]  /*6ed0*/  @!UP0 LDCU.128 UR12, c[0x0][0xf10] ;  /* 0x0001e200ff0c87ac */ /* 0x000e620008000c00 */
[----:B------:R-:W2:Y:S01]  /*6ee0*/  @!UP0 LDCU UR5, c[0x0][0xf0c] ;  /* 0x0001e180ff0587ac */ /* 0x000ea20008000800 */
[----:B------:R-:W3:Y:S01]  /*6ef0*/  @!UP0 LDCU UR10, c[0x0][0xf20] ;  /* 0x0001e400ff0a87ac */ /* 0x000ee20008000800 */
[----:B-1----:R-:W-:Y:S02]  /*6f00*/  UIMAD.WIDE.U32 UR8, UR38, UR12, URZ ;  /* 0x0000000c260872a5 */ /* 0x002fe4000f8e00ff */
[----:B------:R-:W-:Y:S02]  /*6f10*/  UIMAD.WIDE.U32 UR6, UR37, UR15, URZ ;  /* 0x0000000f250672a5 */ /* 0x000fe4000f8e00ff */
[----:B------:R-:W-:Y:S03]  /*6f20*/  @!UP0 UISETP.NE.AND UP1, UPT, UR14, 0x1, UPT ;  /* 0x000000010e00888c */ /* 0x000fe6000bf25270 */
[----:B------:R-:W-:Y:S01]  /*6f30*/  @!UP0 UMOV UR4, UR9 ;  /* 0x0000000900048c82 */ /* 0x000fe20008000000 */
[----:B--2---:R-:W-:Y:S02]  /*6f40*/  @!UP0 UISETP.NE.AND UP2, UPT, UR5, 0x1, UPT ;  /* 0x000000010500888c */ /* 0x004fe4000bf45270 */
[----:B------:R-:W-:Y:S01]  /*6f50*/  @!UP0 USHF.R.U32.HI UR4, URZ, UR13, UR4 ;  /* 0x0000000dff048299 */ /* 0x000fe20008011604 */
[----:B------:R-:W-:Y:S02]  /*6f60*/  @!UP0 UMOV UR6, UR7 ;  /* 0x0000000700068c82 */ /* 0x000fe40008000000 */
[----:B---3--:R-:W-:Y:S02]  /*6f70*/  @!UP0 USHF.R.U32.HI UR6, URZ, UR10, UR6 ;  /* 0x0000000aff068299 */ /* 0x008fe40008011606 */
[----:B------:R-:W-:Y:S02]  /*6f80*/  @!UP0 USEL UR7, UR38, UR4, !UP2 ;  /* 0x0000000426078287 */ /* 0x000fe4000d000000 */
[----:B------:R-:W-:Y:S04]  /*6f90*/  @!UP0 USEL UR6, UR37, UR6, !UP1 ;  /* 0x0000000625068287 */ /* 0x000fe8000c800000 */
[----:B------:R-:W-:Y:S02]  /*6fa0*/  @!UP0 UIADD3 UR4, UPT, UPT, -UR7, UR6, URZ ;  /* 0x0000000607048290 */ /* 0x000fe4000fffe1ff */
[----:B------:R-:W-:Y:S02]  /*6fb0*/  @!UP0 UIADD3 UR6, UPT, UPT, UR7, -UR6, URZ ;  /* 0x8000000607068290 */ /* 0x000fe4000fffe0ff */
[----:B------:R-:W-:Y:S02]  /*6fc0*/  @!UP0 UIMAD UR38, UR4, UR5, UR38 ;  /* 0x00000005042682a4 */ /* 0x000fe4000f8e0226 */
[----:B------:R-:W-:Y:S02]  /*6fd0*/  @!UP0 UIMAD UR37, UR6, UR14, UR37 ;  /* 0x0000000e062582a4 */ /* 0x000fe4000f8e0225 */
[----:B------:R-:W-:Y:S09]  /*6fe0*/  ULOP3.LUT UP0, URZ, UR11, 0x1b0, URZ, 0xc0, !UPT ;  /* 0x000001b00bff7892 */ /* 0x000ff2000f80c0ff */
[----:B------:R-:W-:Y:S05]  /*6ff0*/  BRA.U !UP0, `(.L_x_117) ;  /* 0x00000001087c7547 */ /* 0x000fea000b800000 */
[----:B------:R-:W1:Y:S01]  /*7000*/  LDCU.64 UR8, c[0x4][0x80] ;  /* 0x01001000ff0877ac */ /* 0x000e620008000a00 */
[----:B------:R-:W-:Y:S01]  /*7010*/  MOV R2, 0x0 ;  /* 0x0000000000027802 */ /* 0x000fe20000000f00 */
[----:B------:R-:W-:Y:S02]  /*7020*/  HFMA2 R12, -RZ, RZ, 0, 5.9604644775390625e-08 ;  /* 0x00000001ff0c7431 */ /* 0x000fe400000001ff */
[----:B------:R-:W-:Y:S01]  /*7030*/  IMAD.MOV.U32 R8, RZ, RZ, 0x70 ;  /* 0x00000070ff087424 */ /* 0x000fe200078e00ff */
[----:B------:R2:W3:Y:S01]  /*7040*/  LDC.64 R14, c[0x4][R2] ;  /* 0x01000000020e7b82 */ /* 0x0004e20000000a00 */
[----:B------:R-:W4:Y:S01]  /*7050*/  LDCU.64 UR6, c[0x4][0x88] ;  /* 0x01001100ff0677ac */ /* 0x000f220008000a00 */
[----:B------:R-:W-:Y:S01]  /*7060*/  IMAD.MOV.U32 R13, RZ, RZ, RZ ;  /* 0x000000ffff0d7224 */ /* 0x000fe200078e00ff */
[----:B------:R-:W2:Y:S01]  /*7070*/  LDCU.64 UR4, c[0x4][0x8] ;  /* 0x01000100ff0477ac */ /* 0x000ea20008000a00 */
[----:B-1----:R-:W-:Y:S01]  /*7080*/  MOV R5, UR9 ;  /* 0x0000000900057c02 */ /* 0x002fe20008000f00 */
[----:B------:R-:W-:Y:S01]  /*7090*/  IMAD.U32 R4, RZ, RZ, UR8 ;  /* 0x00000008ff047e24 */ /* 0x000fe2000f8e00ff */
[----:B----4-:R-:W-:Y:S01]  /*70a0*/  MOV R7, UR7 ;  /* 0x0000000700077c02 */ /* 0x010fe20008000f00 */
[----:B------:R-:W-:Y:S01]  /*70b0*/  IMAD.U32 R6, RZ, RZ, UR6 ;  /* 0x00000006ff067e24 */ /* 0x000fe2000f8e00ff */
[----:B--2---:R-:W-:Y:S01]  /*70c0*/  MOV R11, UR5 ;  /* 0x00000005000b7c02 */ /* 0x004fe20008000f00 */
[----:B------:R-:W-:Y:S02]  /*70d0*/  IMAD.U32 R10, RZ, RZ, UR4 ;  /* 0x00000004ff0a7e24 */ /* 0x000fe4000f8e00ff */
[----:B------:R-:W-:Y:S07]  /*70e0*/  LEPC R20, `(.L_x_118) ;  /* 0x000000001014794e */ /* 0x000fee0000000000 */
[----:B---3-5:R-:W-:Y:S05]  /*70f0*/  CALL.ABS.NOINC R14 ;  /* 0x000000000e007343 */ /* 0x028fea0003c00000 */
.L_x_118:
[----:B------:R-:W1:Y:S01]  /*7100*/  LDCU.64 UR8, c[0x4][0x80] ;  /* 0x01001000ff0877ac */ /* 0x000e620008000a00 */
[----:B------:R-:W2:Y:S01]  /*7110*/  LDC.64 R2, c[0x4][R2] ;  /* 0x0100000002027b82 */ /* 0x000ea20000000a00 */
[----:B------:R-:W-:Y:S02]  /*7120*/  HFMA2 R12, -RZ, RZ, 0, 5.9604644775390625e-08 ;  /* 0x00000001ff0c7431 */ /* 0x000fe400000001ff */
[----:B------:R-:W-:Y:S02]  /*7130*/  IMAD.MOV.U32 R8, RZ, RZ, 0x70 ;  /* 0x00000070ff087424 */ /* 0x000fe400078e00ff */
[----:B------:R-:W-:Y:S01]  /*7140*/  IMAD.MOV.U32 R13, RZ, RZ, RZ ;  /* 0x000000ffff0d7224 */ /* 0x000fe200078e00ff */
[----:B------:R-:W3:Y:S01]  /*7150*/  LDCU.64 UR6, c[0x4][0x88] ;  /* 0x01001100ff0677ac */ /* 0x000ee20008000a00 */
[----:B------:R-:W4:Y:S01]  /*7160*/  LDCU.64 UR4, c[0x4][0x8] ;  /* 0x01000100ff0477ac */ /* 0x000f220008000a00 */
[----:B-1----:R-:W-:Y:S02]  /*7170*/  MOV R4, UR8 ;  /* 0x0000000800047c02 */ /* 0x002fe40008000f00 */
[----:B------:R-:W-:Y:S02]  /*7180*/  MOV R5, UR9 ;  /* 0x0000000900057c02 */ /* 0x000fe40008000f00 */
[----:B---3--:R-:W-:Y:S01]  /*7190*/  MOV R7, UR7 ;  /* 0x0000000700077c02 */ /* 0x008fe20008000f00 */
[----:B------:R-:W-:Y:S01]  /*71a0*/  IMAD.U32 R6, RZ, RZ, UR6 ;  /* 0x00000006ff067e24 */ /* 0x000fe2000f8e00ff */
[----:B----4-:R-:W-:Y:S01]  /*71b0*/  MOV R11, UR5 ;  /* 0x00000005000b7c02 */ /* 0x010fe20008000f00 */
[----:B------:R-:W-:Y:S02]  /*71c0*/  IMAD.U32 R10, RZ, RZ, UR4 ;  /* 0x00000004ff0a7e24 */ /* 0x000fe4000f8e00ff */
[----:B------:R-:W-:Y:S07]  /*71d0*/  LEPC R20, `(.L_x_117) ;  /* 0x000000001014794e */ /* 0x000fee0000000000 */
[----:B--2---:R-:W-:Y:S05]  /*71e0*/  CALL.ABS.NOINC R2 ;  /* 0x0000000002007343 */ /* 0x004fea0003c00000 */
.L_x_117:
[----:B------:R-:W-:Y:S02]  /*71f0*/  R2UR UR6, R88 ;  /* 0x00000000580672ca */ /* 0x000fe400000e0000 */
[----:B------:R-:W-:Y:S02]  /*7200*/  R2UR UR5, R100 ;  /* 0x00000000640572ca */ /* 0x000fe400000e0000 */
[----:B------:R-:W-:Y:S02]  /*7210*/  R2UR UR4, R99 ;  /* 0x00000000630472ca */ /* 0x000fe400000e0000 */
[----:B------:R-:W-:Y:S02]  /*7220*/  ISETP.NE.U32.AND P4, PT, R78, RZ, PT ;  /* 0x000000ff4e00720c */ /* 0x000fe40003f85070 */
[----:B------:R-:W-:Y:S02]  /*7230*/  ISETP.NE.U32.AND P2, PT, RZ, UR60, PT ;  /* 0x0000003cff007c0c */ /* 0x000fe4000bf45070 */
[----:B------:R-:W-:Y:S02]  /*7240*/  ISETP.NE.AND.EX P4, PT, R79, RZ, PT, P4 ;  /* 0x000000ff4f00720c */ /* 0x000fe40003f85340 */
[----:B------:R-:W-:Y:S01]  /*7250*/  ISETP.NE.AND.EX P2, PT, RZ, UR61, PT, P2 ;  /* 0x0000003dff007c0c */ /* 0x000fe2000bf45320 */
[----:B------:R-:W-:Y:S02]  /*7260*/  UISETP.NE.AND UP2, UPT, UR6, URZ, UPT ;  /* 0x000000ff0600728c */ /* 0x000fe4000bf45270 */
[----:B------:R-:W-:Y:S04]  /*7270*/  UISETP.NE.U32.AND UP0, UPT, UR5, URZ, UPT ;  /* 0x000000ff0500728c */ /* 0x000fe8000bf05070 */
[----:B------:R-:W-:Y:S01]  /*7280*/  UISETP.NE.AND.EX UP1, UPT, UR4, URZ, UPT, UP0 ;  /* 0x000000ff0400728c */ /* 0x000fe2000bf25300 */
[----:B------:R-:W-:Y:S01]  /*7290*/  PLOP3.LUT P1, PT, PT, PT, UP2, 0x80, 0x8 ;  /* 0x000000000008781c */ /* 0x000fe20003f2f028 */
[----:B------:R-:W-:Y:S03]  /*72a0*/  UPLOP3.LUT UP0, UPT, UPT, UPT, UPT, 0x40, 0x4 ;  /* 0x000000000004789c */ /* 0x000fe60003f0e870 */
[----:B------:R-:W-:Y:S06]  /*72b0*/  @UP2 UPLOP3.LUT UP0, UPT, UPT, UPT, UP1, 0x80, 0x8 ;  /* 0x000000000008289c */ /* 0x000fec0003f0f010 */
[----:B------:R-:W-:Y:S01]  /*72c0*/  PLOP3.LUT P0, PT, PT, PT, UP0, 0x80, 0x8 ;  /* 0x000000000008781c */ /* 0x000fe20003f0f008 */
[----:B------:R-:W-:Y:S01]  /*72d0*/  @!UPT UIADD3 URZ, UPT, UPT, URZ, URZ, URZ ;  /* 0x000000fffffff290 */ /* 0x000fe2000fffe0ff */
[----:B------:R-:W-:Y:S11]  /*72e0*/  BRA.U !UP1, `(.L_x_119) ;  /* 0x0000000109407547 */ /* 0x000ff6000b800000 */
[----:B------:R-:W-:Y:S01]  /*72f0*/  UISETP.NE.U32.AND UP0, UPT, UR60, URZ, UPT ;  /* 0x000000ff3c00728c */ /* 0x000fe2000bf05070 */
[----:B------:R-:W-:Y:S01]  /*7300*/  R2UR UR6, R100 ;  /* 0x00000000640672ca */ /* 0x000fe200000e0000 */
[----:B------:R-:W1:Y:S01]  /*7310*/  LDCU.64 UR8, c[0x0][0x358] ;  /* 0x00006b00ff0877ac */ /* 0x000e620008000a00 */
[----:B------:R-:W-:Y:S02]  /*7320*/  HFMA2 R84, -RZ, RZ, 0, 5.9604644775390625e-08 ;  /* 0x00000001ff547431 */ /* 0x000fe400000001ff */
[----:B------:R-:W-:Y:S01]  /*7330*/  IMAD.MOV.U32 R0, RZ, RZ, 0x1 ;  /* 0x00000001ff007424 */ /* 0x000fe200078e00ff */
[----:B------:R-:W-:Y:S06]  /*7340*/  UISETP.NE.AND.EX UP0, UPT, UR61, URZ, UPT, UP0 ;  /* 0x000000ff3d00728c */ /* 0x000fec000bf05300 */
[----:B------:R-:W-:Y:S05]  /*7350*/  PLOP3.LUT P3, PT, PT, PT, UP0, 0x80, 0x8 ;  /* 0x000000000008781c */ /* 0x000fea0003f6f008 */
[----:B------:R-:W2:Y:S01]  /*7360*/  @UP0 LDCU.64 UR4, c[0x0][0xc88] ;  /* 0x00019100ff0407ac */ /* 0x000ea20008000a00 */
[----:B------:R-:W-:Y:S07]  /*7370*/  @UP0 UIMAD UR6, UR36, UR6, URZ ;  /* 0x00000006240602a4 */ /* 0x000fee000f8e02ff */
[----:B------:R-:W-:Y:S01]  /*7380*/  @!P3 PRMT R84, R0, 0x7610, R84 ;  /* 0x000076100054b816 */ /* 0x000fe20000000054 */
[----:B--2---:R-:W-:Y:S06]  /*7390*/  @UP0 UIMAD.WIDE UR4, UR6, 0x4, UR4 ;  /* 0x00000004060408a5 */ /* 0x004fec000f8e0204 */
[----:B------:R-:W-:Y:S02]  /*73a0*/  IMAD.U32 R2, RZ, RZ, UR4 ;  /* 0x00000004ff027e24 */ /* 0x000fe4000f8e00ff */
[----:B------:R-:W-:Y:S03]  /*73b0*/  IMAD.U32 R3, RZ, RZ, UR5 ;  /* 0x00000005ff037e24 */ /* 0x000fe6000f8e00ff */
[----:B------:R-:W2:Y:S02]  /*73c0*/  @!UP0 LDCU UR4, c[0x0][0xc80] ;  /* 0x00019000ff0487ac */ /* 0x000ea40008000800 */
[----:B-1---5:R1:W5:Y:S02]  /*73d0*/  @P3 LDG.E R41, desc[UR8][R2.64] ;  /* 0x0000000802293981 */ /* 0x022364000c1e1900 */
[----:B-12---:R-:W-:Y:S02]  /*73e0*/  @!P3 MOV R41, UR4 ;  /* 0x000000040029bc02 */ /* 0x006fe40008000f00 */
.L_x_119:
[----:B------:R-:W-:Y:S05]  /*73f0*/  @!P4 BRA `(.L_x_120) ;  /* 0x000000000024c947 */ /* 0x000fea0003800000 */
[----:B------:R-:W-:Y:S01]  /*7400*/  ISETP.NE.U32.AND P3, PT, R76, RZ, PT ;  /* 0x000000ff4c00720c */ /* 0x000fe20003f65070 */
[----:B------:R-:W1:Y:S03]  /*7410*/  LDCU.64 UR4, c[0x0][0x358] ;  /* 0x00006b00ff0477ac */ /* 0x000e660008000a00 */
[----:B------:R-:W-:Y:S11]  /*7420*/  ISETP.NE.AND.EX P3, PT, R77, RZ, PT, P3 ;  /* 0x000000ff4d00720c */ /* 0x000ff60003f65330 */
[----:B------:R-:W-:Y:S02]  /*7430*/  @!UPT UIADD3 URZ, UPT, UPT, URZ, URZ, URZ ;  /* 0x000000fffffff290 */ /* 0x000fe4000fffe0ff */
[----:B------:R-:W2:Y:S01]  /*7440*/  @P3 LDC.64 R2, c[0x0][0xca8] ;  /* 0x00032a00ff023b82 */ /* 0x000ea20000000a00 */
[----:B------:R-:W-:Y:S04]  /*7450*/  @P3 IMAD R0, R78, UR36, RZ ;  /* 0x000000244e003c24 */ /* 0x000fe8000f8e02ff */
[----:B--2---:R-:W-:Y:S05]  /*7460*/  @P3 IMAD.WIDE R2, R0, 0x4, R2 ;  /* 0x0000000400023825 */ /* 0x004fea00078e0202 */
[----:B-1---5:R1:W5:Y:S02]  /*7470*/  @P3 LDG.E R38, desc[UR4][R2.64] ;  /* 0x0000000402263981 */ /* 0x022364000c1e1900 */
[----:B-1----:R-:W2:Y:S02]  /*7480*/  @!P3 LDC R38, c[0x0][0xca0] ;  /* 0x00032800ff26bb82 */ /* 0x002ea40000000800 */
.L_x_120:
[----:B-----5:R-:W-:Y:S01]  /*7490*/  FSETP.NEU.AND P3, PT, R41, RZ, PT ;  /* 0x000000ff2900720b */ /* 0x020fe20003f6d000 */
[----:B------:R-:W-:Y:S01]  /*74a0*/  ULOP3.LUT UR4, UR54, 0x1, URZ, 0x3c, !UPT ;  /* 0x0000000136047892 */ /* 0x000fe2000f8e3cff */
[----:B------:R-:W-:Y:S01]  /*74b0*/  SEL R4, RZ, 0xffffffff, P2 ;  /* 0xffffffffff047807 */ /* 0x000fe20001000000 */
[----:B------:R-:W-:Y:S01]  /*74c0*/  IMAD.U32 R110, RZ, RZ, UR46 ;  /* 0x0000002eff6e7e24 */ /* 0x000fe2000f8e00ff */
[----:B------:R-:W-:Y:S01]  /*74d0*/  @P1 LOP3.LUT P2, RZ, R84, 0xff, RZ, 0xc0, !PT ;  /* 0x000000ff54ff1812 */ /* 0x000fe2000784c0ff */
[----:B------:R-:W-:Y:S01]  /*74e0*/  IMAD.SHL.U32 R81, R93, 0x10, RZ ;  /* 0x000000105d517824 */ /* 0x000fe200078e00ff */
[----:B------:R-:W-:Y:S01]  /*74f0*/  @P1 SEL R3, RZ, 0xffffffff, P3 ;  /* 0xffffffffff031807 */ /* 0x000fe20001800000 */
[----:B------:R-:W-:Y:S01]  /*7500*/  IMAD.U32 R111, RZ, RZ, UR4 ;  /* 0x00000004ff6f7e24 */ /* 0x000fe2000f8e00ff */
[----:B------:R-:W-:Y:S01]  /*7510*/  LEA R89, R36, UR47, 0x3 ;  /* 0x0000002f24597c11 */ /* 0x000fe2000f8e18ff */
[----:B------:R-:W-:Y:S01]  /*7520*/  IMAD.SHL.U32 R110, R110, 0x2000, RZ ;  /* 0x000020006e6e7824 */ /* 0x000fe200078e00ff */
[----:B------:R-:W-:Y:S01]  /*7530*/  @P0 SEL R3, R4, R3, !P2 ;  /* 0x0000000304030207 */ /* 0x000fe20005000000 */
[----:B------:R-:W-:Y:S01]  /*7540*/  IMAD.SHL.U32 R80, R92, 0x10, RZ ;  /* 0x000000105c507824 */ /* 0x000fe200078e00ff */
[----:B------:R-:W-:Y:S01]  /*7550*/  SHF.L.U32 R2, R95, 0x1f, RZ ;  /* 0x0000001f5f027819 */ /* 0x000fe200000006ff */
[----:B------:R-:W-:Y:S01]  /*7560*/  IMAD.IADD R82, R97, 0x1, R110 ;  /* 0x0000000161527824 */ /* 0x000fe200078e026e */
[----:B------:R-:W-:Y:S01]  /*7570*/  @P1 LOP3.LUT R3, R3, 0x1, RZ, 0xc0, !PT ;  /* 0x0000000103031812 */ /* 0x000fe200078ec0ff */
[----:B------:R-:W-:Y:S01]  /*7580*/  BSSY B1, `(.L_x_121) ;  /* 0x0000039000017945 */ /* 0x000fe20003800000 */
[----:B------:R-:W-:Y:S01]  /*7590*/  PLOP3.LUT P2, PT, PT, PT, UP1, 0x80, 0x8 ;  /* 0x000000000008781c */ /* 0x000fe20003f4f018 */
[----:B------:R-:W-:Y:S01]  /*75a0*/  IMAD.IADD R83, R82, 0x1, R81 ;  /* 0x0000000152537824 */ /* 0x000fe200078e0251 */
[----:B------:R-:W-:Y:S01]  /*75b0*/  ISETP.NE.U32.OR P5, PT, R3, 0x1, !P1 ;  /* 0x000000010300780c */ /* 0x000fe20004fa5470 */
[----:B------:R-:W-:Y:S01]  /*75c0*/  IMAD.U32 R3, RZ, RZ, UR46 ;  /* 0x0000002eff037e24 */ /* 0x000fe2000f8e00ff */
[----:B------:R-:W-:Y:S01]  /*75d0*/  LOP3.LUT P4, R90, R84, 0xff, RZ, 0xc0, !PT ;  /* 0x000000ff545a7812 */ /* 0x000fe2000788c0ff */
[----:B------:R-:W-:Y:S01]  /*75e0*/  IMAD.MOV.U32 R109, RZ, RZ, 0x1 ;  /* 0x00000001ff6d7424 */ /* 0x000fe200078e00ff */
[----:B------:R-:W-:Y:S01]  /*75f0*/  P2R R108, PR, RZ, 0x20 ;  /* 0x00000020ff6c7803 */ /* 0x000fe20000000000 */
[----:B------:R-:W-:Y:S01]  /*7600*/  IMAD R39, R36, 0x40, R37 ;  /* 0x0000004024277824 */ /* 0x000fe200078e0225 */
[----:B------:R-:W-:Y:S01]  /*7610*/  LEA R0, R3, UR47, 0x3 ;  /* 0x0000002f03007c11 */ /* 0x000fe2000f8e18ff */
[----:B------:R-:W-:Y:S01]  /*7620*/  IMAD.U32 R112, RZ, RZ, UR46 ;  /* 0x0000002eff707e24 */ /* 0x000fe2000f8e00ff */
[----:B------:R-:W-:Y:S02]  /*7630*/  SEL R3, RZ, 0xffffffff, P3 ;  /* 0xffffffffff037807 */ /* 0x000fe40001800000 */
[----:B------:R-:W-:Y:S02]  /*7640*/  CS2R R74, SRZ ;  /* 0x00000000004a7805 */ /* 0x000fe4000001ff00 */
[----:B------:R-:W-:Y:S02]  /*7650*/  CS2R R72, SRZ ;  /* 0x0000000000487805 */ /* 0x000fe4000001ff00 */
[----:B------:R-:W-:Y:S02]  /*7660*/  CS2R R66, SRZ ;  /* 0x0000000000427805 */ /* 0x000fe4000001ff00 */
[----:B------:R-:W-:Y:S02]  /*7670*/  @P2 SEL R3, R4, R3, !P4 ;  /* 0x0000000304032207 */ /* 0x000fe40006000000 */
[----:B------:R-:W-:Y:S02]  /*7680*/  CS2R R64, SRZ ;  /* 0x0000000000407805 */ /* 0x000fe4000001ff00 */
[----:B------:R-:W-:Y:S02]  /*7690*/  @P5 SHF.L.U32 R5, R111, 0x1f, RZ ;  /* 0x0000001f6f055819 */ /* 0x000fe400000006ff */
[----:B------:R-:W-:Y:S02]  /*76a0*/  CS2R R58, SRZ ;  /* 0x00000000003a7805 */ /* 0x000fe4000001ff00 */
[----:B------:R-:W-:Y:S02]  /*76b0*/  LOP3.LUT R3, R3, 0x1, RZ, 0xc0, !PT ;  /* 0x0000000103037812 */ /* 0x000fe400078ec0ff */
[----:B------:R-:W-:Y:S01]  /*76c0*/  CS2R R56, SRZ ;  /* 0x0000000000387805 */ /* 0x000fe2000001ff00 */
[----:B------:R-:W1:Y:S01]  /*76d0*/  @P5 SYNCS.PHASECHK.TRANS64.TRYWAIT P1, [R0+URZ+0x100], R5 ;  /* 0x00010005000055a7 */ /* 0x000e6200080211ff */
[----:B------:R-:W-:Y:S02]  /*76e0*/  CS2R R50, SRZ ;  /* 0x0000000000327805 */ /* 0x000fe4000001ff00 */
[----:B------:R-:W-:Y:S02]  /*76f0*/  ISETP.NE.U32.AND P2, PT, R3, 0x1, PT ;  /* 0x000000010300780c */ /* 0x000fe40003f45070 */
[----:B------:R-:W-:Y:S01]  /*7700*/  CS2R R48, SRZ ;  /* 0x0000000000307805 */ /* 0x000fe2000001ff00 */
[----:B------:R-:W-:Y:S01]  /*7710*/  IMAD.IADD R47, R82, 0x1, R80 ;  /* 0x00000001522f7824 */ /* 0x000fe200078e0250 */
[----:B------:R-:W-:Y:S01]  /*7720*/  P2R R113, PR, RZ, 0x4 ;  /* 0x00000004ff717803 */ /* 0x000fe20000000000 */
[----:B------:R-:W-:Y:S01]  /*7730*/  IMAD.IADD R46, R96, 0x1, R83 ;  /* 0x00000001602e7824 */ /* 0x000fe200078e0253 */
[----:B------:R3:W4:Y:S01]  /*7740*/  SYNCS.PHASECHK.TRANS64.TRYWAIT P0, [R89+URZ+0x160], R2 ;  /* 0x00016002590075a7 */ /* 0x00072200080011ff */
[----:B-1----:R-:W-:Y:S01]  /*7750*/  @P5 SEL R109, RZ, 0x1, !P1 ;  /* 0x00000001ff6d5807 */ /* 0x002fe20004800000 */
[----:B---3--:R-:W-:Y:S06]  /*7760*/  @!P5 BRA `(.L_x_122) ;  /* 0x000000000068d947 */ /* 0x008fec0003800000 */
[----:B------:R-:W-:Y:S01]  /*7770*/  ISETP.NE.AND P1, PT, R109, RZ, PT ;  /* 0x000000ff6d00720c */ /* 0x000fe20003f25270 */
[----:B------:R-:W-:Y:S01]  /*7780*/  BSSY B0, `(.L_x_123) ;  /* 0x000000d000007945 */ /* 0x000fe20003800000 */
[----:B------:R-:W-:Y:S02]  /*7790*/  CS2R R50, SRZ ;  /* 0x0000000000327805 */ /* 0x000fe4000001ff00 */
[----:B------:R-:W-:Y:S02]  /*77a0*/  CS2R R48, SRZ ;  /* 0x0000000000307805 */ /* 0x000fe4000001ff00 */
[----:B------:R-:W-:Y:S02]  /*77b0*/  CS2R R58, SRZ ;  /* 0x00000000003a7805 */ /* 0x000fe4000001ff00 */
[----:B------:R-:W-:Y:S02]  /*77c0*/  CS2R R56, SRZ ;  /* 0x0000000000387805 */ /* 0x000fe4000001ff00 */
[----:B------:R-:W-:Y:S02]  /*77d0*/  CS2R R66, SRZ ;  /* 0x0000000000427805 */ /* 0x000fe4000001ff00 */
[----:B------:R-:W-:Y:S02]  /*77e0*/  CS2R R64, SRZ ;  /* 0x0000000000407805 */ /* 0x000fe4000001ff00 */
[----:B------:R-:W-:Y:S02]  /*77f0*/  CS2R R74, SRZ ;  /* 0x00000000004a7805 */ /* 0x000fe4000001ff00 */
[----:B------:R-:W-:Y:S01]  /*7800*/  CS2R R72, SRZ ;  /* 0x0000000000487805 */ /* 0x000fe2000001ff00 */
[----:B------:R-:W-:Y:S06]  /*7810*/  @P1 BRA `(.L_x_124) ;  /* 0x00000000000c1947 */ /* 0x000fec0003800000 */
[----:B------:R-:W-:Y:S04]  /*7820*/  SHF.L.U32 R3, R111, 0x1f, RZ ;  /* 0x0000001f6f037819 */ /* 0x000fe800000006ff */
[----:B------:R-:W1:Y:S02]  /*7830*/  SYNCS.PHASECHK.TRANS64.TRYWAIT P1, [R0+URZ+0x100], R3 ;  /* 0x00010003000075a7 */ /* 0x000e6400080211ff */
[----:B-1----:R-:W-:Y:S05]  /*7840*/  @!P1 BRA `(.L_x_125) ;  /* 0x0000002800a49947 */ /* 0x002fea0003800000 */
.L_x_124:
[----:B------:R-:W-:Y:S05]  /*7850*/  BSYNC B0 ;  /* 0x0000000000007941 */ /* 0x000fea0003800000 */
.L_x_123:
[----:B------:R-:W-:Y:S01]  /*7860*/  ISETP.NE.AND P1, PT, R113, RZ, PT ;  /* 0x000000ff7100720c */ /* 0x000fe20003f25270 */
[----:B------:R-:W-:Y:S04]  /*7870*/  UIADD3 UR4, UPT, UPT, UR46, 0x1, URZ ;  /* 0x000000012e047890 */ /* 0x000fe8000fffe0ff */
[----:B------:R-:W-:Y:S04]  /*7880*/  UISETP.NE.AND UP0, UPT, UR4, 0x3, UPT ;  /* 0x000000030400788c */ /* 0x000fe8000bf05270 */
[----:B------:R-:W-:Y:S02]  /*7890*/  USEL UR5, URZ, 0x1, UP0 ;  /* 0x00000001ff057887 */ /* 0x000fe40008000000 */
[----:B------:R-:W-:Y:S02]  /*78a0*/  USEL UR4, UR4, URZ, UP0 ;  /* 0x000000ff04047287 */ /* 0x000fe40008000000 */
[----:B------:R3:W1:Y:S02]  /*78b0*/  @P1 LDS.128 R48, [R82] ;  /* 0x0000000052301984 */ /* 0x0006640000000c00 */
[----:B------:R-:W-:Y:S02]  /*78c0*/  LOP3.LUT R111, R111, UR5, RZ, 0x3c, !PT ;  /* 0x000000056f6f7c12 */ /* 0x000fe4000f8e3cff */
[----:B------:R3:W1:Y:S01]  /*78d0*/  @P1 LDS.128 R56, [R83+0x10] ;  /* 0x0000100053381984 */ /* 0x0006620000000c00 */
[----:B------:R-:W-:Y:S03]  /*78e0*/  IMAD.U32 R112, RZ, RZ, UR4 ;  /* 0x00000004ff707e24 */ /* 0x000fe6000f8e00ff */
[----:B------:R3:W1:Y:S04]  /*78f0*/  @P1 LDS.128 R64, [R47+0x20] ;  /* 0x000020002f401984 */ /* 0x0006680000000c00 */
[----:B------:R3:W1:Y:S02]  /*7900*/  @P1 LDS.128 R72, [R46+0x10] ;  /* 0x000010002e481984 */ /* 0x0006640000000c00 */
.L_x_122:
[----:B------:R-:W-:Y:S05]  /*7910*/  BSYNC B1 ;  /* 0x0000000000017941 */ /* 0x000fea0003800000 */
.L_x_121:
[----:B-1----:R-:W-:Y:S04]  /*7920*/  SHF.R.U32.HI R0, RZ, 0x15, R39 ;  /* 0x00000015ff007819 */ /* 0x002fe80000011627 */
[----:B------:R-:W-:Y:S01]  /*7930*/  LOP3.LUT P1, RZ, R0, 0x3, R85, 0x48, !PT ;  /* 0x0000000300ff7812 */ /* 0x000fe20007824855 */
[----:B------:R-:W-:Y:S01]  /*7940*/  @!UPT UIADD3 URZ, UPT, UPT, URZ, URZ, URZ ;  /* 0x000000fffffff290 */ /* 0x000fe2000fffe0ff */
[----:B----4-:R-:W-:Y:S11]  /*7950*/  @P0 BRA `(.L_x_126) ;  /* 0x0000000000080947 */ /* 0x010ff60003800000 */
[----:B------:R-:W1:Y:S02]  /*7960*/  SYNCS.PHASECHK.TRANS64.TRYWAIT P0, [R89+URZ+0x160], R2 ;  /* 0x00016002590075a7 */ /* 0x000e6400080011ff */
[----:B-1----:R-:W-:Y:S05]  /*7970*/  @!P0 BRA `(.L_x_127) ;  /* 0x00000028006c8947 */ /* 0x002fea0003800000 */
.L_x_126:
[----:B------:R-:W-:Y:S05]  /*7980*/  @!P1 BRA `(.L_x_128) ;  /* 0x0000000000409947 */ /* 0x000fea0003800000 */
[----:B------:R-:W4:Y:S01]  /*7990*/  LDCU.64 UR8, c[0x4][0x70] ;  /* 0x01000e00ff0877ac */ /* 0x000f220008000a00 */
[----:B------:R-:W-:Y:S01]  /*79a0*/  MOV R3, 0x0 ;  /* 0x0000000000037802 */ /* 0x000fe20000000f00 */
[----:B------:R-:W-:Y:S02]  /*79b0*/  HFMA2 R12, -RZ, RZ, 0, 5.9604644775390625e-08 ;  /* 0x00000001ff0c7431 */ /* 0x000fe400000001ff */
[----:B------:R-:W-:Y:S02]  /*79c0*/  IMAD.MOV.U32 R8, RZ, RZ, 0x192 ;  /* 0x00000192ff087424 */ /* 0x000fe400078e00ff */
[----:B------:R-:W-:Y:S01]  /*79d0*/  IMAD.MOV.U32 R13, RZ, RZ, RZ ;  /* 0x000000ffff0d7224 */ /* 0x000fe200078e00ff */
[----:B------:R-:W5:Y:S01]  /*79e0*/  LDCU.64 UR6, c[0x4][0x78] ;  /* 0x01000f00ff0677ac */ /* 0x000f620008000a00 */
[----:B-1----:R-:W1:Y:S01]  /*79f0*/  LDC.64 R2, c[0x4][R3] ;  /* 0x0100000003027b82 */ /* 0x002e620000000a00 */
[----:B------:R-:W2:Y:S01]  /*7a00*/  LDCU.64 UR4, c[0x4][0x10] ;  /* 0x01000200ff0477ac */ /* 0x000ea20008000a00 */
[----:B----4-:R-:W-:Y:S01]  /*7a10*/  MOV R5, UR9 ;  /* 0x0000000900057c02 */ /* 0x010fe20008000f00 */
[----:B------:R-:W-:Y:S01]  /*7a20*/  IMAD.U32 R4, RZ, RZ, UR8 ;  /* 0x00000008ff047e24 */ /* 0x000fe2000f8e00ff */
[----:B-----5:R-:W-:Y:S01]  /*7a30*/  MOV R7, UR7 ;  /* 0x0000000700077c02 */ /* 0x020fe20008000f00 */
[----:B------:R-:W-:Y:S01]  /*7a40*/  IMAD.U32 R6, RZ, RZ, UR6 ;  /* 0x00000006ff067e24 */ /* 0x000fe2000f8e00ff */
[----:B--2---:R-:W-:Y:S01]  /*7a50*/  MOV R11, UR5 ;  /* 0x00000005000b7c02 */ /* 0x004fe20008000f00 */
[----:B------:R-:W-:Y:S02]  /*7a60*/  IMAD.U32 R10, RZ, RZ, UR4 ;  /* 0x00000004ff0a7e24 */ /* 0x000fe4000f8e00ff */
[----:B------:R-:W-:Y:S07]  /*7a70*/  LEPC R20, `(.L_x_128) ;  /* 0x000000001014794e */ /* 0x000fee0000000000 */
[----:B-1-3--:R-:W-:Y:S05]  /*7a80*/  CALL.ABS.NOINC R2 ;  /* 0x0000000002007343 */ /* 0x00afea0003c00000 */
.L_x_128:
[C---:B------:R-:W-:Y:S01]  /*7a90*/  SHF.L.U32 R40, R48.reuse, 0x10, RZ ;  /* 0x0000001030287819 */ /* 0x040fe200000006ff */
[----:B------:R-:W-:Y:S05]  /*7aa0*/  WARPSYNC.ALL ;  /* 0x0000000000007948 */ /* 0x000fea0003800000 */
[----:B------:R-:W-:Y:S01]  /*7ab0*/  R2UR UR4, R39 ;  /* 0x00000000270472ca */ /* 0x000fe200000e0000 */
[----:B------:R-:W-:Y:S01]  /*7ac0*/  BSSY.RECONVERGENT B0, `(.L_x_129) ;  /* 0x0000087000007945 */ /* 0x000fe20003800200 */
[----:B------:R-:W-:Y:S02]  /*7ad0*/  LOP3.LUT R43, R48, 0xffff0000, RZ, 0xc0, !PT ;  /* 0xffff0000302b7812 */ /* 0x000fe400078ec0ff */
[----:B------:R-:W-:Y:S02]  /*7ae0*/  SHF.L.U32 R42, R49, 0x10, RZ ;  /* 0x00000010312a7819 */ /* 0x000fe400000006ff */
[----:B------:R-:W-:Y:S02]  /*7af0*/  SHF.L.U32 R45, R51, 0x10, RZ ;  /* 0x00000010332d7819 */ /* 0x000fe400000006ff */
[----:B------:R-:W-:Y:S02]  /*7b00*/  LOP3.LUT R44, R75, 0xffff0000, RZ, 0xc0, !PT ;  /* 0xffff00004b2c7812 */ /* 0x000fe400078ec0ff */
[----:B------:R-:W-:Y:S03]  /*7b10*/  ISETP.NE.AND P0, PT, R98, RZ, PT ;  /* 0x000000ff6200720c */ /* 0x000fe60003f05270 */
[----:B------:R-:W2:Y:S02]  /*7b20*/  LDTM.x32 R4, tmem[UR4] ;  /* 0x00000004000479ee */ /* 0x000ea400082c0000 */
[C---:B--2---:R-:W-:Y:S01]  /*7b30*/  FMUL R0, R38.reuse, R4 ;  /* 0x0000000426007220 */ /* 0x044fe20000400000 */
[C---:B-1----:R-:W-:Y:S01]  /*7b40*/  FMUL R2, R38.reuse, R5 ;  /* 0x0000000526027220 */ /* 0x042fe20000400000 */
[C---:B------:R-:W-:Y:S01]  /*7b50*/  FMUL R3, R38.reuse, R6 ;  /* 0x0000000626037220 */ /* 0x040fe20000400000 */
[----:B------:R-:W-:Y:S01]  /*7b60*/  FMUL R7, R38, R7 ;  /* 0x0000000726077220 */ /* 0x000fe20000400000 */
[----:B------:R-:W-:Y:S01]  /*7b70*/  FFMA R0, R41, R40, R0 ;  /* 0x0000002829007223 */ /* 0x000fe20000000000 */
[----:B------:R-:W-:Y:S01]  /*7b80*/  LOP3.LUT R40, R49, 0xffff0000, RZ, 0xc0, !PT ;  /* 0xffff000031287812 */ /* 0x000fe200078ec0ff */
[C---:B------:R-:W-:Y:S01]  /*7b90*/  FFMA R2, R41.reuse, R43, R2 ;  /* 0x0000002b29027223 */ /* 0x040fe20000000002 */
[C---:B------:R-:W-:Y:S01]  /*7ba0*/  SHF.L.U32 R43, R50.reuse, 0x10, RZ ;  /* 0x00000010322b7819 */ /* 0x040fe200000006ff */
[C---:B------:R-:W-:Y:S01]  /*7bb0*/  FFMA R3, R41.reuse, R42, R3 ;  /* 0x0000002a29037223 */ /* 0x040fe20000000003 */
[----:B------:R-:W-:Y:S01]  /*7bc0*/  LOP3.LUT R42, R50, 0xffff0000, RZ, 0xc0, !PT ;  /* 0xffff0000322a7812 */ /* 0x000fe200078ec0ff */
[----:B------:R-:W-:Y:S01]  /*7bd0*/  FMUL R4, R38, R8 ;  /* 0x0000000826047220 */ /* 0x000fe20000400000 */
[----:B------:R-:W-:Y:S01]  /*7be0*/  F2FP.BF16.F32.PACK_AB R52, R2, R0 ;  /* 0x000000000234723e */ /* 0x000fe200000010ff */
[----:B------:R-:W-:Y:S01]  /*7bf0*/  FFMA R7, R41, R40, R7 ;  /* 0x0000002829077223 */ /* 0x000fe20000000007 */
[----:B------:R-:W-:Y:S01]  /*7c00*/  LOP3.LUT R40, R51, 0xffff0000, RZ, 0xc0, !PT ;  /* 0xffff000033287812 */ /* 0x000fe200078ec0ff */
[C---:B------:R-:W-:Y:S01]  /*7c10*/  FMUL R5, R38.reuse, R9 ;  /* 0x0000000926057220 */ /* 0x040fe20000400000 */
[C---:B------:R-:W-:Y:S01]  /*7c20*/  FMUL R6, R38.reuse, R10 ;  /* 0x0000000a26067220 */ /* 0x040fe20000400000 */
[----:B------:R-:W-:Y:S01]  /*7c30*/  FMUL R11, R38, R11 ;  /* 0x0000000b260b7220 */ /* 0x000fe20000400000 */
[----:B------:R-:W-:Y:S01]  /*7c40*/  F2FP.BF16.F32.PACK_AB R53, R7, R3 ;  /* 0x000000030735723e */ /* 0x000fe200000010ff */
[C---:B------:R-:W-:Y:S01]  /*7c50*/  FFMA R4, R41.reuse, R43, R4 ;  /* 0x0000002b29047223 */ /* 0x040fe20000000004 */
[C---:B------:R-:W-:Y:S01]  /*7c60*/  SHF.L.U32 R43, R56.reuse, 0x10, RZ ;  /* 0x00000010382b7819 */ /* 0x040fe200000006ff */
[----:B------:R-:W-:Y:S01]  /*7c70*/  FFMA R5, R41, R42, R5 ;  /* 0x0000002a29057223 */ /* 0x000fe20000000005 */
[----:B------:R-:W-:Y:S01]  /*7c80*/  LOP3.LUT R42, R57, 0xffff0000, RZ, 0xc0, !PT ;  /* 0xffff0000392a7812 */ /* 0x000fe200078ec0ff */
[----:B------:R-:W-:Y:S01]  /*7c90*/  FFMA R6, R41, R45, R6 ;  /* 0x0000002d29067223 */ /* 0x000fe20000000006 */
[----:B------:R-:W-:Y:S01]  /*7ca0*/  SHF.L.U32 R45, R57, 0x10, RZ ;  /* 0x00000010392d7819 */ /* 0x000fe200000006ff */
[----:B------:R-:W-:Y:S01]  /*7cb0*/  FFMA R11, R41, R40, R11 ;  /* 0x00000028290b7223 */ /* 0x000fe2000000000b */
[----:B------:R-:W-:Y:S01]  /*7cc0*/  LOP3.LUT R40, R56, 0xffff0000, RZ, 0xc0, !PT ;  /* 0xffff000038287812 */ /* 0x000fe200078ec0ff */
[C---:B------:R-:W-:Y:S01]  /*7cd0*/  FMUL R8, R38.reuse, R12 ;  /* 0x0000000c26087220 */ /* 0x040fe20000400000 */
[----:B------:R-:W-:Y:S01]  /*7ce0*/  F2FP.BF16.F32.PACK_AB R54, R5, R4 ;  /* 0x000000040536723e */ /* 0x000fe200000010ff */
[C---:B------:R-:W-:Y:S01]  /*7cf0*/  FMUL R9, R38.reuse, R13 ;  /* 0x0000000d26097220 */ /* 0x040fe20000400000 */
[----:B------:R-:W-:Y:S01]  /*7d00*/  F2FP.BF16.F32.PACK_AB R55, R11, R6 ;  /* 0x000000060b37723e */ /* 0x000fe200000010ff */
[C---:B------:R-:W-:Y:S01]  /*7d10*/  FMUL R10, R38.reuse, R14 ;  /* 0x0000000e260a7220 */ /* 0x040fe20000400000 */
[----:B------:R-:W-:Y:S01]  /*7d20*/  FMUL R15, R38, R15 ;  /* 0x0000000f260f7220 */ /* 0x000fe20000400000 */
[----:B------:R-:W-:Y:S01]  /*7d30*/  FFMA R8, R41, R43, R8 ;  /* 0x0000002b29087223 */ /* 0x000fe20000000008 */
[----:B------:R-:W-:Y:S01]  /*7d40*/  SHF.L.U32 R43, R59, 0x10, RZ ;  /* 0x000000103b2b7819 */ /* 0x000fe200000006ff */
[C---:B------:R-:W-:Y:S01]  /*7d50*/  FFMA R9, R41.reuse, R40, R9 ;  /* 0x0000002829097223 */ /* 0x040fe20000000009 */
[C---:B------:R-:W-:Y:S01]  /*7d60*/  SHF.L.U32 R40, R58.reuse, 0x10, RZ ;  /* 0x000000103a287819 */ /* 0x040fe200000006ff */
        /* <DEDUP_REMOVED lines=8> */
[----:B------:R-:W-:Y:S01]  /*7df0*/  FMUL R14, R38, R18 ;  /* 0x00000012260e7220 */ /* 0x000fe20000400000 */
[----:B------:R-:W-:Y:S01]  /*7e00*/  FFMA R12, R41, R40, R12 ;  /* 0x00000028290c7223 */ /* 0x000fe2000000000c */
[----:B------:R-:W-:Y:S01]  /*7e10*/  LOP3.LUT R40, R59, 0xffff0000, RZ, 0xc0, !PT ;  /* 0xffff00003b287812 */ /* 0x000fe200078ec0ff */
[C---:B------:R-:W-:Y:S01]  /*7e20*/  FFMA R13, R41.reuse, R42, R13 ;  /* 0x0000002a290d7223 */ /* 0x040fe2000000000d */
[----:B------:R-:W-:Y:S01]  /*7e30*/  LOP3.LUT R42, R64, 0xffff0000, RZ, 0xc0, !PT ;  /* 0xffff0000402a7812 */ /* 0x000fe200078ec0ff */
[----:B------:R-:W-:Y:S01]  /*7e40*/  FMUL R19, R38, R19 ;  /* 0x0000001326137220 */ /* 0x000fe20000400000 */
[----:B------:R-:W-:Y:S01]  /*7e50*/  FFMA R14, R41, R43, R14 ;  /* 0x0000002b290e7223 */ /* 0x000fe2000000000e */
[----:B------:R-:W-:Y:S01]  /*7e60*/  SHF.L.U32 R43, R64, 0x10, RZ ;  /* 0x00000010402b7819 */ /* 0x000fe200000006ff */
[----:B------:R1:W-:Y:S01]  /*7e70*/  STS.128 [R82], R52 ;  /* 0x0000003452007388 */ /* 0x0003e20000000c00 */
[----:B------:R-:W-:Y:S01]  /*7e80*/  F2FP.BF16.F32.PACK_AB R62, R13, R12 ;  /* 0x0000000c0d3e723e */ /* 0x000fe200000010ff */
[C---:B------:R-:W-:Y:S01]  /*7e90*/  FMUL R16, R38.reuse, R20 ;  /* 0x0000001426107220 */ /* 0x040fe20000400000 */
        /* <DEDUP_REMOVED lines=8> */
[C---:B------:R-:W-:Y:S01]  /*7f20*/  FFMA R17, R41.reuse, R42, R17 ;  /* 0x0000002a29117223 */ /* 0x040fe20000000011 */
[----:B------:R-:W-:Y:S01]  /*7f30*/  FFMA R18, R41, R45, R18 ;  /* 0x0000002d29127223 */ /* 0x000fe20000000012 */
[----:B------:R1:W-:Y:S01]  /*7f40*/  STS.128 [R83+0x10], R60 ;  /* 0x0000103c53007388 */ /* 0x0003e20000000c00 */
[----:B------:R-:W-:Y:S01]  /*7f50*/  SHF.L.U32 R45, R67, 0x10, RZ ;  /* 0x00000010432d7819 */ /* 0x000fe200000006ff */
[----:B------:R-:W-:Y:S01]  /*7f60*/  FFMA R23, R41, R40, R23 ;  /* 0x0000002829177223 */ /* 0x000fe20000000017 */
[----:B------:R-:W-:Y:S01]  /*7f70*/  LOP3.LUT R40, R66, 0xffff0000, RZ, 0xc0, !PT ;  /* 0xffff000042287812 */ /* 0x000fe200078ec0ff */
[C---:B------:R-:W-:Y:S01]  /*7f80*/  FMUL R20, R38.reuse, R24 ;  /* 0x0000001826147220 */ /* 0x040fe20000400000 */
[----:B------:R-:W-:Y:S01]  /*7f90*/  LOP3.LUT R42, R67, 0xffff0000, RZ, 0xc0, !PT ;  /* 0xffff0000432a7812 */ /* 0x000fe200078ec0ff */
[C---:B------:R-:W-:Y:S01]  /*7fa0*/  FMUL R21, R38.reuse, R25 ;  /* 0x0000001926157220 */ /* 0x040fe20000400000 */
[----:B------:R-:W-:Y:S01]  /*7fb0*/  F2FP.BF16.F32.PACK_AB R68, R17, R16 ;  /* 0x000000101144723e */ /* 0x000fe200000010ff */
[C---:B------:R-:W-:Y:S01]  /*7fc0*/  FMUL R22, R38.reuse, R26 ;  /* 0x0000001a26167220 */ /* 0x040fe20000400000 */
[----:B------:R-:W-:Y:S01]  /*7fd0*/  FMUL R27, R38, R27 ;  /* 0x0000001b261b7220 */ /* 0x000fe20000400000 */
[C---:B------:R-:W-:Y:S01]  /*7fe0*/  FFMA R20, R41.reuse, R43, R20 ;  /* 0x0000002b29147223 */ /* 0x040fe20000000014 */
[C---:B------:R-:W-:Y:S01]  /*7ff0*/  FFMA R21, R41.reuse, R40, R21 ;  /* 0x0000002829157223 */ /* 0x040fe20000000015 */
[C---:B------:R-:W-:Y:S01]  /*8000*/  FFMA R22, R41.reuse, R45, R22 ;  /* 0x0000002d29167223 */ /* 0x040fe20000000016 */
[----:B------:R-:W-:Y:S01]  /*8010*/  FFMA R27, R41, R42, R27 ;  /* 0x0000002a291b7223 */ /* 0x000fe2000000001b */
[----:B------:R-:W-:Y:S01]  /*8020*/  SHF.L.U32 R40, R72, 0x10, RZ ;  /* 0x0000001048287819 */ /* 0x000fe200000006ff */
[----:B------:R-:W-:Y:S01]  /*8030*/  FMUL R24, R38, R28 ;  /* 0x0000001c26187220 */ /* 0x000fe20000400000 */
[----:B------:R-:W-:Y:S01]  /*8040*/  LOP3.LUT R42, R72, 0xffff0000, RZ, 0xc0, !PT ;  /* 0xffff0000482a7812 */ /* 0x000fe200078ec0ff */
[C---:B------:R-:W-:Y:S01]  /*8050*/  FMUL R25, R38.reuse, R29 ;  /* 0x0000001d26197220 */ /* 0x040fe20000400000 */
[----:B------:R-:W-:Y:S01]  /*8060*/  SHF.L.U32 R43, R73, 0x10, RZ ;  /* 0x00000010492b7819 */ /* 0x000fe200000006ff */
[C---:B------:R-:W-:Y:S01]  /*8070*/  FMUL R26, R38.reuse, R30 ;  /* 0x0000001e261a7220 */ /* 0x040fe20000400000 */
[C---:B------:R-:W-:Y:S01]  /*8080*/  FFMA R24, R41.reuse, R40, R24 ;  /* 0x0000002829187223 */ /* 0x040fe20000000018 */
[----:B------:R-:W-:Y:S01]  /*8090*/  FFMA R25, R41, R42, R25 ;  /* 0x0000002a29197223 */ /* 0x000fe20000000019 */
[----:B------:R-:W-:Y:S01]  /*80a0*/  LOP3.LUT R40, R73, 0xffff0000, RZ, 0xc0, !PT ;  /* 0xffff000049287812 */ /* 0x000fe200078ec0ff */
[----:B------:R-:W-:Y:S01]  /*80b0*/  FFMA R26, R41, R43, R26 ;  /* 0x0000002b291a7223 */ /* 0x000fe2000000001a */
[----:B------:R-:W-:Y:S01]  /*80c0*/  FMUL R31, R38, R31 ;  /* 0x0000001f261f7220 */ /* 0x000fe20000400000 */
[----:B------:R-:W-:Y:S01]  /*80d0*/  SHF.L.U32 R43, R74, 0x10, RZ ;  /* 0x000000104a2b7819 */ /* 0x000fe200000006ff */
[----:B------:R-:W-:Y:S01]  /*80e0*/  FMUL R28, R38, R32 ;  /* 0x00000020261c7220 */ /* 0x000fe20000400000 */
[----:B------:R-:W-:Y:S01]  /*80f0*/  LOP3.LUT R42, R74, 0xffff0000, RZ, 0xc0, !PT ;  /* 0xffff00004a2a7812 */ /* 0x000fe200078ec0ff */
[C---:B------:R-:W-:Y:S01]  /*8100*/  FMUL R29, R38.reuse, R33 ;  /* 0x00000021261d7220 */ /* 0x040fe20000400000 */
[----:B------:R-:W-:Y:S01]  /*8110*/  SHF.L.U32 R45, R75, 0x10, RZ ;  /* 0x000000104b2d7819 */ /* 0x000fe200000006ff */
[C---:B------:R-:W-:Y:S01]  /*8120*/  FMUL R30, R38.reuse, R34 ;  /* 0x00000022261e7220 */ /* 0x040fe20000400000 */
[----:B------:R-:W-:Y:S01]  /*8130*/  FFMA R31, R41, R40, R31 ;  /* 0x00000028291f7223 */ /* 0x000fe2000000001f */
[----:B------:R-:W-:Y:S01]  /*8140*/  FMUL R35, R38, R35 ;  /* 0x0000002326237220 */ /* 0x000fe20000400000 */
[----:B------:R-:W-:Y:S01]  /*8150*/  F2FP.BF16.F32.PACK_AB R69, R23, R18 ;  /* 0x000000121745723e */ /* 0x000fe200000010ff */
[----:B------:R-:W-:Y:S01]  /*8160*/  FFMA R28, R41, R43, R28 ;  /* 0x0000002b291c7223 */ /* 0x000fe2000000001c */
[----:B------:R-:W-:Y:S01]  /*8170*/  F2FP.BF16.F32.PACK_AB R70, R21, R20 ;  /* 0x000000141546723e */ /* 0x000fe200000010ff */
[----:B------:R-:W-:Y:S01]  /*8180*/  FFMA R29, R41, R42, R29 ;  /* 0x0000002a291d7223 */ /* 0x000fe2000000001d */
[----:B------:R-:W-:Y:S01]  /*8190*/  F2FP.BF16.F32.PACK_AB R71, R27, R22 ;  /* 0x000000161b47723e */ /* 0x000fe200000010ff */
[C---:B------:R-:W-:Y:S01]  /*81a0*/  FFMA R30, R41.reuse, R45, R30 ;  /* 0x0000002d291e7223 */ /* 0x040fe2000000001e */
[----:B------:R-:W-:Y:S01]  /*81b0*/  FFMA R35, R41, R44, R35 ;  /* 0x0000002c29237223 */ /* 0x000fe20000000023 */
[----:B------:R-:W-:Y:S02]  /*81c0*/  F2FP.BF16.F32.PACK_AB R104, R25, R24 ;  /* 0x000000181968723e */ /* 0x000fe400000010ff */
[----:B------:R1:W-:Y:S01]  /*81d0*/  STS.128 [R47+0x20], R68 ;  /* 0x000020442f007388 */ /* 0x0003e20000000c00 */
[----:B------:R-:W-:Y:S02]  /*81e0*/  F2FP.BF16.F32.PACK_AB R105, R31, R26 ;  /* 0x0000001a1f69723e */ /* 0x000fe400000010ff */
[----:B------:R-:W-:Y:S02]  /*81f0*/  F2FP.BF16.F32.PACK_AB R106, R29, R28 ;  /* 0x0000001c1d6a723e */ /* 0x000fe400000010ff */
[----:B------:R-:W-:Y:S05]  /*8200*/  F2FP.BF16.F32.PACK_AB R107, R35, R30 ;  /* 0x0000001e236b723e */ /* 0x000fea00000010ff */
[----:B------:R1:W-:Y:S01]  /*8210*/  STS.128 [R46+0x10], R104 ;  /* 0x000010682e007388 */ /* 0x0003e20000000c00 */
[----:B------:R-:W-:Y:S01]  /*8220*/  @!PT LDS RZ, [RZ] ;  /* 0x00000000fffff984 */ /* 0x000fe20000000800 */
[----:B------:R-:W-:Y:S01]  /*8230*/  @!PT LDS RZ, [RZ] ;  /* 0x00000000fffff984 */ /* 0x000fe20000000800 */
[----:B------:R-:W-:Y:S01]  /*8240*/  @!PT LDS RZ, [RZ] ;  /* 0x00000000fffff984 */ /* 0x000fe20000000800 */
[----:B------:R-:W-:Y:S01]  /*8250*/  @!PT LDS RZ, [RZ] ;  /* 0x00000000fffff984 */ /* 0x000fe20000000800 */
[----:B------:R2:W-:Y:S07]  /*8260*/  MEMBAR.ALL.CTA ;  /* 0x0000000000007992 */ /* 0x0005ee0000008000 */
[----:B--2---:R-:W2:Y:S02]  /*8270*/  FENCE.VIEW.ASYNC.S ;  /* 0x00000000000073c6 */ /* 0x004ea40000000000 */
[----:B--2---:R-:W-:Y:S06]  /*8280*/  BAR.SYNC.DEFER_BLOCKING 0x1, 0x80 ;  /* 0x0042000000007b1d */ /* 0x004fec0000010000 */
[----:B------:R-:W-:Y:S05]  /*8290*/  @P0 BRA `(.L_x_130) ;  /* 0x0000000000240947 */ /* 0x000fea0003800000 */
[----:B------:R-:W2:Y:S01]  /*82a0*/  LDCU.64 UR6, c[0x0][0x348] ;  /* 0x00006900ff0677ac */ /* 0x000ea20008000a00 */
[----:B------:R-:W-:Y:S01]  /*82b0*/  R2UR UR5, R110 ;  /* 0x000000006e0572ca */ /* 0x000fe200000e0000 */
[----:B------:R-:W-:Y:S11]  /*82c0*/  UMOV UR51, UR36 ;  /* 0x0000002400337c82 */ /* 0x000ff60008000000 */
[----:B------:R-:W-:Y:S01]  /*82d0*/  @!UPT UIADD3 URZ, UPT, UPT, URZ, URZ, URZ ;  /* 0x000000fffffff290 */ /* 0x000fe2000fffe0ff */
[----:B------:R-:W-:Y:S02]  /*82e0*/  UIADD3 UR48, UPT, UPT, UR47, 0x200, UR5 ;  /* 0x000002002f307890 */ /* 0x000fe4000fffe005 */
[----:B--2---:R-:W-:Y:S04]  /*82f0*/  UIADD3 UR4, UP0, UPT, UR6, 0xa80, URZ ;  /* 0x00000a8006047890 */ /* 0x004fe8000ff1e0ff */
[----:B------:R-:W-:Y:S09]  /*8300*/  UIADD3.X UR5, UPT, UPT, URZ, UR7, URZ, UP0, !UPT ;  /* 0x00000007ff057290 */ /* 0x000ff200087fe4ff */
[----:B------:R2:W-:Y:S02]  /*8310*/  UTMASTG.3D [UR48], [UR4] ;  /* 0x00000030040073b5 */ /* 0x0005e40008010000 */
[----:B--2---:R0:W-:Y:S02]  /*8320*/  UTMACMDFLUSH ;  /* 0x00000000000079b7 */ /* 0x0041e40000000000 */
.L_x_130:
[----:B------:R-:W-:Y:S05]  /*8330*/  BSYNC.RECONVERGENT B0 ;  /* 0x0000000000007941 */ /* 0x000fea0003800200 */
.L_x_129:
[----:B------:R-:W-:Y:S01]  /*8340*/  UIADD3 UR44, UPT, UPT, UR46, 0x1, URZ ;  /* 0x000000012e2c7890 */ /* 0x000fe2000fffe0ff */
[----:B------:R-:W-:Y:S03]  /*8350*/  BSSY.RECONVERGENT B0, `(.L_x_131) ;  /* 0x0000005000007945 */ /* 0x000fe60003800200 */
[----:B------:R-:W-:Y:S04]  /*8360*/  UISETP.NE.AND UP0, UPT, UR44, 0x3, UPT ;  /* 0x000000032c00788c */ /* 0x000fe8000bf05270 */
[----:B------:R-:W-:Y:S01]  /*8370*/  USEL UR45, UR44, URZ, UP0 ;  /* 0x000000ff2c2d7287 */ /* 0x000fe20008000000 */
[----:B------:R-:W-:Y:S11]  /*8380*/  @P0 BRA `(.L_x_132) ;  /* 0x0000000000040947 */ /* 0x000ff60003800000 */
[----:B------:R-:W-:Y:S04]  /*8390*/  DEPBAR.LE SB0, 0x1 ;  /* 0x000080400000791a */ /* 0x000fe80000000000 */
.L_x_132:
[----:B------:R-:W-:Y:S05]  /*83a0*/  BSYNC.RECONVERGENT B0 ;  /* 0x0000000000007941 */ /* 0x000fea0003800200 */
.L_x_131:
[----:B------:R-:W-:Y:S01]  /*83b0*/  BAR.SYNC.DEFER_BLOCKING 0x1, 0x80 ;  /* 0x0042000000007b1d */ /* 0x000fe20000010000 */
[----:B------:R-:W-:Y:S01]  /*83c0*/  ISETP.NE.AND P1, PT, R108, RZ, PT ;  /* 0x000000ff6c00720c */ /* 0x000fe20003f25270 */
[----:B------:R-:W-:Y:S01]  /*83d0*/  UISETP.NE.AND UP0, UPT, UR53, URZ, UPT ;  /* 0x000000ff3500728c */ /* 0x000fe2000bf05270 */
[----:B------:R-:W-:Y:S11]  /*83e0*/  LEA R2, R112, UR47, 0x3 ;  /* 0x0000002f70027c11 */ /* 0x000ff6000f8e18ff */
[----:B------:R-:W-:Y:S01]  /*83f0*/  @P1 SHF.L.U32 R3, R111, 0x1f, RZ ;  /* 0x0000001f6f031819 */ /* 0x000fe200000006ff */
[----:B------:R-:W-:Y:S06]  /*8400*/  BRA.U !UP0, `(.L_x_133) ;  /* 0x0000000108247547 */ /* 0x000fec000b800000 */
[----:B------:R-:W-:Y:S01]  /*8410*/  IMAD.U32 R5, RZ, RZ, UR52 ;  /* 0x00000034ff057e24 */ /* 0x000fe2000f8e00ff */
[----:B------:R-:W-:Y:S01]  /*8420*/  MOV R0, UR55 ;  /* 0x0000003700007c02 */ /* 0x000fe20008000f00 */
[----:B------:R-:W-:Y:S03]  /*8430*/  UIADD3 UR4, UPT, UPT, UR52, 0x1, URZ ;  /* 0x0000000134047890 */ /* 0x000fe6000fffe0ff */
[----:B------:R-:W-:Y:S01]  /*8440*/  @P1 LEA R5, R5, UR47, 0x3 ;  /* 0x0000002f05051c11 */ /* 0x000fe2000f8e18ff */
[----:B------:R-:W-:Y:S04]  /*8450*/  UISETP.NE.AND UP0, UPT, UR4, 0x3, UPT ;  /* 0x000000030400788c */ /* 0x000fe8000bf05270 */
[----:B------:R-:W-:Y:S01]  /*8460*/  @P1 VIADD R5, R5, 0x118 ;  /* 0x0000011805051836 */ /* 0x000fe20000000000 */
[----:B------:R-:W-:Y:S04]  /*8470*/  USEL UR52, UR4, URZ, UP0 ;  /* 0x000000ff04347287 */ /* 0x000fe80008000000 */
[----:B------:R-:W-:Y:S04]  /*8480*/  @P1 PRMT R0, R0, 0x654, R5 ;  /* 0x0000065400001816 */ /* 0x000fe80000000005 */
[----:B------:R2:W-:Y:S04]  /*8490*/  @P1 SYNCS.ARRIVE.TRANS64.RED.A1T0 RZ, [R0+URZ], RZ ;  /* 0x000000ff00ff19a7 */ /* 0x0005e800081004ff */
.L_x_133:
[----:B------:R-:W4:Y:S01]  /*84a0*/  @P1 SYNCS.PHASECHK.TRANS64.TRYWAIT P0, [R2+URZ+0x100], R3 ;  /* 0x00010003020015a7 */ /* 0x000f2200080011ff */
[----:B------:R-:W-:Y:S01]  /*84b0*/  BSSY B1, `(.L_x_134) ;  /* 0x0000015000017945 */ /* 0x000fe20003800000 */
[----:B----4-:R-:W-:Y:S03]  /*84c0*/  @P1 SEL R109, RZ, 0x1, !P0 ;  /* 0x00000001ff6d1807 */ /* 0x010fe60004000000 */
[----:B------:R-:W-:Y:S05]  /*84d0*/  @!P1 BRA `(.L_x_135) ;  /* 0x0000000000489947 */ /* 0x000fea0003800000 */
[----:B------:R-:W-:Y:S01]  /*84e0*/  ISETP.NE.AND P1, PT, R113, RZ, PT ;  /* 0x000000ff7100720c */ /* 0x000fe20003f25270 */
[----:B------:R-:W-:Y:S01]  /*84f0*/  BSSY B0, `(.L_x_136) ;  /* 0x000000a000007945 */ /* 0x000fe20003800000 */
[----:B------:R-:W-:Y:S11]  /*8500*/  ISETP.NE.AND P0, PT, R109, RZ, PT ;  /* 0x000000ff6d00720c */ /* 0x000ff60003f05270 */
[----:B------:R-:W-:Y:S04]  /*8510*/  @P1 IMAD R112, R112, 0x2000, R97 ;  /* 0x0000200070701824 */ /* 0x000fe800078e0261 */
[----:B------:R-:W-:Y:S01]  /*8520*/  @P1 IMAD.IADD R5, R81, 0x1, R112 ;  /* 0x0000000151051824 */ /* 0x000fe200078e0270 */
[----:B------:R-:W-:Y:S03]  /*8530*/  @P1 IADD3 R3, PT, PT, R80, R112, RZ ;  /* 0x0000007050031210 */ /* 0x000fe60007ffe0ff */
[----:B--2---:R-:W-:Y:S01]  /*8540*/  @P1 IMAD.IADD R0, R96, 0x1, R5 ;  /* 0x0000000160001824 */ /* 0x004fe200078e0205 */
[----:B------:R-:W-:Y:S06]  /*8550*/  @P0 BRA `(.L_x_137) ;  /* 0x00000000000c0947 */ /* 0x000fec0003800000 */
[----:B------:R-:W-:Y:S04]  /*8560*/  SHF.L.U32 R111, R111, 0x1f, RZ ;  /* 0x0000001f6f6f7819 */ /* 0x000fe800000006ff */
[----:B------:R-:W2:Y:S02]  /*8570*/  SYNCS.PHASECHK.TRANS64.TRYWAIT P0, [R2+URZ+0x100], R111 ;  /* 0x0001006f020075a7 */ /* 0x000ea400080011ff */
[----:B--2---:R-:W-:Y:S05]  /*8580*/  @!P0 BRA `(.L_x_138) ;  /* 0x0000001c007c8947 */ /* 0x004fea0003800000 */
.L_x_137:
[----:B------:R-:W-:Y:S05]  /*8590*/  BSYNC B0 ;  /* 0x0000000000007941 */ /* 0x000fea0003800000 */
.L_x_136:
[----:B------:R-:W-:Y:S11]  /*85a0*/  ISETP.NE.AND P0, PT, R113, RZ, PT ;  /* 0x000000ff7100720c */ /* 0x000ff60003f05270 */
[----:B------:R-:W-:Y:S02]  /*85b0*/  @!UPT UIADD3 URZ, UPT, UPT, URZ, URZ, URZ ;  /* 0x000000fffffff290 */ /* 0x000fe4000fffe0ff */
[----:B------:R4:W1:Y:S04]  /*85c0*/  @P0 LDS.128 R48, [R112] ;  /* 0x0000000070300984 */ /* 0x0008680000000c00 */
[----:B------:R4:W1:Y:S04]  /*85d0*/  @P0 LDS.128 R64, [R3+0x20] ;  /* 0x0000200003400984 */ /* 0x0008680000000c00 */
[----:B------:R4:W1:Y:S04]  /*85e0*/  @P0 LDS.128 R56, [R5+0x10] ;  /* 0x0000100005380984 */ /* 0x0008680000000c00 */
[----:B------:R4:W1:Y:S02]  /*85f0*/  @P0 LDS.128 R72, [R0+0x10] ;  /* 0x0000100000480984 */ /* 0x0008640000000c00 */
.L_x_135:
[----:B------:R-:W-:Y:S05]  /*8600*/  BSYNC B1 ;  /* 0x0000000000017941 */ /* 0x000fea0003800000 */
.L_x_134:
[----:B--2-4-:R-:W-:Y:S05]  /*8610*/  VIADD R0, R39, 0x20 ;  /* 0x0000002027007836 */ /* 0x014fea0000000000 */
[----:B------:R-:W-:Y:S04]  /*8620*/  SHF.R.U32.HI R0, RZ, 0x15, R0 ;  /* 0x00000015ff007819 */ /* 0x000fe80000011600 */
[----:B------:R-:W-:Y:S11]  /*8630*/  LOP3.LUT P0, RZ, R0, 0x3, R85, 0x48, !PT ;  /* 0x0000000300ff7812 */ /* 0x000ff60007804855 */
[----:B------:R-:W-:Y:S02]  /*8640*/  @!UPT UIADD3 URZ, UPT, UPT, URZ, URZ, URZ ;  /* 0x000000fffffff290 */ /* 0x000fe4000fffe0ff */
[----:B------:R-:W-:Y:S05]  /*8650*/  @!P0 BRA `(.L_x_139) ;  /* 0x0000000000408947 */ /* 0x000fea0003800000 */
[----:B------:R-:W2:Y:S01]  /*8660*/  LDCU.64 UR8, c[0x4][0x70] ;  /* 0x01000e00ff0877ac */ /* 0x000ea20008000a00 */
[----:B------:R-:W-:Y:S01]  /*8670*/  MOV R3, 0x0 ;  /* 0x0000000000037802 */ /* 0x000fe20000000f00 */
[----:B------:R-:W-:Y:S02]  /*8680*/  HFMA2 R12, -RZ, RZ, 0, 5.9604644775390625e-08 ;  /* 0x00000001ff0c7431 */ /* 0x000fe400000001ff */
[----:B------:R-:W-:Y:S02]  /*8690*/  IMAD.MOV.U32 R8, RZ, RZ, 0x192 ;  /* 0x00000192ff087424 */ /* 0x000fe400078e00ff */
[----:B------:R-:W-:Y:S01]  /*86a0*/  IMAD.MOV.U32 R13, RZ, RZ, RZ ;  /* 0x000000ffff0d7224 */ /* 0x000fe200078e00ff */
[----:B------:R-:W4:Y:S01]  /*86b0*/  LDCU.64 UR6, c[0x4][0x78] ;  /* 0x01000f00ff0677ac */ /* 0x000f220008000a00 */
[----:B------:R-:W1:Y:S01]  /*86c0*/  LDC.64 R2, c[0x4][R3] ;  /* 0x0100000003027b82 */ /* 0x000e620000000a00 */
[----:B------:R-:W5:Y:S01]  /*86d0*/  LDCU.64 UR4, c[0x4][0x10] ;  /* 0x01000200ff0477ac */ /* 0x000f620008000a00 */
[----:B--2---:R-:W-:Y:S01]  /*86e0*/  MOV R5, UR9 ;  /* 0x0000000900057c02 */ /* 0x004fe20008000f00 */
[----:B------:R-:W-:Y:S01]  /*86f0*/  IMAD.U32 R4, RZ, RZ, UR8 ;  /* 0x00000008ff047e24 */ /* 0x000fe2000f8e00ff */
[----:B----4-:R-:W-:Y:S01]  /*8700*/  MOV R7, UR7 ;  /* 0x0000000700077c02 */ /* 0x010fe20008000f00 */
[----:B------:R-:W-:Y:S01]  /*8710*/  IMAD.U32 R6, RZ, RZ, UR6 ;  /* 0x00000006ff067e24 */ /* 0x000fe2000f8e00ff */
[----:B-----5:R-:W-:Y:S01]  /*8720*/  MOV R11, UR5 ;  /* 0x00000005000b7c02 */ /* 0x020fe20008000f00 */
[----:B------:R-:W-:Y:S02]  /*8730*/  IMAD.U32 R10, RZ, RZ, UR4 ;  /* 0x00000004ff0a7e24 */ /* 0x000fe4000f8e00ff */
[----:B------:R-:W-:Y:S07]  /*8740*/  LEPC R20, `(.L_x_139) ;  /* 0x000000001014794e */ /* 0x000fee0000000000 */
[----:B-1-3--:R-:W-:Y:S05]  /*8750*/  CALL.ABS.NOINC R2 ;  /* 0x0000000002007343 */ /* 0x00afea0003c00000 */
.L_x_139:
[----:B------:R-:W-:Y:S01]  /*8760*/  ISETP.NE.AND P0, PT, R98, RZ, PT ;  /* 0x000000ff6200720c */ /* 0x000fe20003f05270 */
[----:B------:R-:W-:Y:S05]  /*8770*/  WARPSYNC.ALL ;  /* 0x0000000000007948 */ /* 0x000fea0003800000 */
[----:B------:R-:W-:Y:S01]  /*8780*/  R2UR UR4, R39 ;  /* 0x00000000270472ca */ /* 0x000fe200000e0000 */
[----:B------:R-:W-:Y:S01]  /*8790*/  BSSY.RECONVERGENT B0, `(.L_x_140) ;  /* 0x0000090000007945 */ /* 0x000fe20003800200 */
[C---:B-1----:R-:W-:Y:S02]  /*87a0*/  SHF.L.U32 R40, R48.reuse, 0x10, RZ ;  /* 0x0000001030287819 */ /* 0x042fe400000006ff */
[----:B------:R-:W-:Y:S02]  /*87b0*/  LOP3.LUT R42, R48, 0xffff0000, RZ, 0xc0, !PT ;  /* 0xffff0000302a7812 */ /* 0x000fe400078ec0ff */
[C---:B------:R-:W-:Y:S02]  /*87c0*/  SHF.L.U32 R43, R49.reuse, 0x10, RZ ;  /* 0x00000010312b7819 */ /* 0x040fe400000006ff */
[----:B------:R-:W-:Y:S02]  /*87d0*/  LOP3.LUT R44, R49, 0xffff0000, RZ, 0xc0, !PT ;  /* 0xffff0000312c7812 */ /* 0x000fe400078ec0ff */
[C---:B------:R-:W-:Y:S02]  /*87e0*/  SHF.L.U32 R45, R50.reuse, 0x10, RZ ;  /* 0x00000010322d7819 */ /* 0x040fe400000006ff */
[----:B---3--:R-:W-:Y:S01]  /*87f0*/  LOP3.LUT R46, R50, 0xffff0000, RZ, 0xc0, !PT ;  /* 0xffff0000322e7812 */ /* 0x008fe200078ec0ff */
[----:B------:R-:W1:Y:S01]  /*8800*/  LDTM.x32 R4, tmem[UR4+0x20] ;  /* 0x00002004000479ee */ /* 0x000e6200082c0000 */
[C---:B------:R-:W-:Y:S01]  /*8810*/  SHF.L.U32 R47, R51.reuse, 0x10, RZ ;  /* 0x00000010332f7819 */ /* 0x040fe200000006ff */
[----:B------:R-:W-:Y:S01]  /*8820*/  USHF.L.U32 UR4, UR45, 0xd, URZ ;  /* 0x0000000d2d047899 */ /* 0x000fe200080006ff */
[----:B------:R-:W-:Y:S01]  /*8830*/  LOP3.LUT R48, R51, 0xffff0000, RZ, 0xc0, !PT ;  /* 0xffff000033307812 */ /* 0x000fe200078ec0ff */
[----:B------:R-:W-:Y:S01]  /*8840*/  NOP ;  /* 0x0000000000007918 */ /* 0x000fe20000000000 */
[C---:B------:R-:W-:Y:S02]  /*8850*/  SHF.L.U32 R49, R56.reuse, 0x10, RZ ;  /* 0x0000001038317819 */ /* 0x040fe400000006ff */
[----:B------:R-:W-:Y:S02]  /*8860*/  LOP3.LUT R51, R56, 0xffff0000, RZ, 0xc0, !PT ;  /* 0xffff000038337812 */ /* 0x000fe400078ec0ff */
[C---:B------:R-:W-:Y:S02]  /*8870*/  SHF.L.U32 R50, R57.reuse, 0x10, RZ ;  /* 0x0000001039327819 */ /* 0x040fe400000006ff */
[----:B------:R-:W-:Y:S02]  /*8880*/  LOP3.LUT R52, R57, 0xffff0000, RZ, 0xc0, !PT ;  /* 0xffff000039347812 */ /* 0x000fe400078ec0ff */
[----:B------:R-:W-:Y:S02]  /*8890*/  IADD3 R110, PT, PT, R97, UR4, RZ ;  /* 0x00000004616e7c10 */ /* 0x000fe4000fffe0ff */
[C---:B------:R-:W-:Y:S02]  /*88a0*/  SHF.L.U32 R53, R58.reuse, 0x10, RZ ;  /* 0x000000103a357819 */ /* 0x040fe400000006ff */
[----:B------:R-:W-:Y:S02]  /*88b0*/  LOP3.LUT R54, R58, 0xffff0000, RZ, 0xc0, !PT ;  /* 0xffff00003a367812 */ /* 0x000fe400078ec0ff */
[----:B------:R-:W-:Y:S02]  /*88c0*/  SHF.L.U32 R55, R59, 0x10, RZ ;  /* 0x000000103b377819 */ /* 0x000fe400000006ff */
[----:B------:R-:W-:Y:S02]  /*88d0*/  IADD3 R89, PT, PT, R89, 0x170, RZ ;  /* 0x0000017059597810 */ /* 0x000fe40007ffe0ff */
[----:B------:R-:W-:Y:S01]  /*88e0*/  LOP3.LUT R56, R59, 0xffff0000, RZ, 0xc0, !PT ;  /* 0xffff00003b387812 */ /* 0x000fe200078ec0ff */
[C---:B-1----:R-:W-:Y:S01]  /*88f0*/  FMUL R4, R38.reuse, R4 ;  /* 0x0000000426047220 */ /* 0x042fe20000400000 */
[----:B------:R-:W-:Y:S01]  /*8900*/  IADD3 R109, PT, PT, R81, R110, RZ ;  /* 0x0000006e516d7210 */ /* 0x000fe20007ffe0ff */
[----:B------:R-:W-:Y:S01]  /*8910*/  FMUL R5, R38, R5 ;  /* 0x0000000526057220 */ /* 0x000fe20000400000 */
[----:B------:R-:W-:Y:S01]  /*8920*/  SHF.L.U32 R57, R64, 0x10, RZ ;  /* 0x0000001040397819 */ /* 0x000fe200000006ff */
[----:B------:R-:W-:Y:S01]  /*8930*/  FMUL R6, R38, R6 ;  /* 0x0000000626067220 */ /* 0x000fe20000400000 */
[----:B------:R-:W-:Y:S01]  /*8940*/  IADD3 R110, PT, PT, R80, R110, RZ ;  /* 0x0000006e506e7210 */ /* 0x000fe20007ffe0ff */
[----:B------:R-:W-:Y:S01]  /*8950*/  FMUL R7, R38, R7 ;  /* 0x0000000726077220 */ /* 0x000fe20000400000 */
[----:B------:R-:W-:Y:S01]  /*8960*/  LOP3.LUT R58, R64, 0xffff0000, RZ, 0xc0, !PT ;  /* 0xffff0000403a7812 */ /* 0x000fe200078ec0ff */
[----:B------:R-:W-:Y:S01]  /*8970*/  FFMA R4, R41, R40, R4 ;  /* 0x0000002829047223 */ /* 0x000fe20000000004 */
[----:B------:R-:W-:Y:S01]  /*8980*/  SHF.L.U32 R59, R65, 0x10, RZ ;  /* 0x00000010413b7819 */ /* 0x000fe200000006ff */
[C---:B------:R-:W-:Y:S01]  /*8990*/  FMUL R8, R38.reuse, R8 ;  /* 0x0000000826087220 */ /* 0x040fe20000400000 */
[----:B------:R-:W-:Y:S01]  /*89a0*/  LOP3.LUT R89, R89, 0xfefffff8, RZ, 0xc0, !PT ;  /* 0xfefffff859597812 */ /* 0x000fe200078ec0ff */
[----:B------:R-:W-:Y:S01]  /*89b0*/  FFMA R5, R41, R42, R5 ;  /* 0x0000002a29057223 */ /* 0x000fe20000000005 */
[----:B------:R-:W-:Y:S01]  /*89c0*/  LOP3.LUT R60, R65, 0xffff0000, RZ, 0xc0, !PT ;  /* 0xffff0000413c7812 */ /* 0x000fe200078ec0ff */
[----:B------:R-:W-:Y:S01]  /*89d0*/  FMUL R9, R38, R9 ;  /* 0x0000000926097220 */ /* 0x000fe20000400000 */
[----:B------:R-:W-:Y:S01]  /*89e0*/  SHF.L.U32 R61, R66, 0x10, RZ ;  /* 0x00000010423d7819 */ /* 0x000fe200000006ff */
[----:B------:R1:W-:Y:S01]  /*89f0*/  SYNCS.ARRIVE.TRANS64.RED.A1T0 RZ, [R89+URZ], RZ ;  /* 0x000000ff59ff79a7 */ /* 0x0003e200081004ff */
[----:B------:R-:W-:Y:S01]  /*8a00*/  F2FP.BF16.F32.PACK_AB R80, R5, R4 ;  /* 0x000000040550723e */ /* 0x000fe200000010ff */
[C---:B------:R-:W-:Y:S01]  /*8a10*/  FFMA R6, R41.reuse, R43, R6 ;  /* 0x0000002b29067223 */ /* 0x040fe20000000006 */
[----:B------:R-:W-:Y:S01]  /*8a20*/  IADD3 R111, PT, PT, R96, R109, RZ ;  /* 0x0000006d606f7210 */ /* 0x000fe20007ffe0ff */
[C---:B------:R-:W-:Y:S01]  /*8a30*/  FFMA R7, R41.reuse, R44, R7 ;  /* 0x0000002c29077223 */ /* 0x040fe20000000007 */
[C---:B------:R-:W-:Y:S01]  /*8a40*/  FFMA R8, R41.reuse, R45, R8 ;  /* 0x0000002d29087223 */ /* 0x040fe20000000008 */
[----:B------:R-:W-:Y:S01]  /*8a50*/  FFMA R9, R41, R46, R9 ;  /* 0x0000002e29097223 */ /* 0x000fe20000000009 */
[----:B------:R-:W-:Y:S01]  /*8a60*/  FMUL R10, R38, R10 ;  /* 0x0000000a260a7220 */ /* 0x000fe20000400000 */
[----:B------:R-:W-:Y:S01]  /*8a70*/  LOP3.LUT R62, R66, 0xffff0000, RZ, 0xc0, !PT ;  /* 0xffff0000423e7812 */ /* 0x000fe200078ec0ff */
[C---:B------:R-:W-:Y:S01]  /*8a80*/  FMUL R11, R38.reuse, R11 ;  /* 0x0000000b260b7220 */ /* 0x040fe20000400000 */
[----:B------:R-:W-:Y:S01]  /*8a90*/  F2FP.BF16.F32.PACK_AB R81, R7, R6 ;  /* 0x000000060751723e */ /* 0x000fe200000010ff */
[----:B------:R-:W-:Y:S01]  /*8aa0*/  FFMA R10, R41, R47, R10 ;  /* 0x0000002f290a7223 */ /* 0x000fe2000000000a */
[----:B------:R-:W-:Y:S01]  /*8ab0*/  F2FP.BF16.F32.PACK_AB R82, R9, R8 ;  /* 0x000000080952723e */ /* 0x000fe200000010ff */
[----:B------:R-:W-:Y:S01]  /*8ac0*/  FFMA R11, R41, R48, R11 ;  /* 0x00000030290b7223 */ /* 0x000fe2000000000b */
[C---:B------:R-:W-:Y:S01]  /*8ad0*/  FMUL R0, R38.reuse, R12 ;  /* 0x0000000c26007220 */ /* 0x040fe20000400000 */
[C---:B------:R-:W-:Y:S01]  /*8ae0*/  FMUL R2, R38.reuse, R13 ;  /* 0x0000000d26027220 */ /* 0x040fe20000400000 */
[C---:B------:R-:W-:Y:S01]  /*8af0*/  FMUL R3, R38.reuse, R14 ;  /* 0x0000000e26037220 */ /* 0x040fe20000400000 */
[----:B------:R-:W-:Y:S01]  /*8b00*/  SHF.L.U32 R63, R67, 0x10, RZ ;  /* 0x00000010433f7819 */ /* 0x000fe200000006ff */
[----:B------:R-:W-:Y:S01]  /*8b10*/  FFMA R0, R41, R49, R0 ;  /* 0x0000003129007223 */ /* 0x000fe20000000000 */
[----:B------:R-:W-:Y:S01]  /*8b20*/  F2FP.BF16.F32.PACK_AB R83, R11, R10 ;  /* 0x0000000a0b53723e */ /* 0x000fe200000010ff */
[----:B------:R-:W-:Y:S01]  /*8b30*/  FFMA R2, R41, R51, R2 ;  /* 0x0000003329027223 */ /* 0x000fe20000000002 */
[C---:B------:R-:W-:Y:S01]  /*8b40*/  FMUL R15, R38.reuse, R15 ;  /* 0x0000000f260f7220 */ /* 0x040fe20000400000 */
[C---:B------:R-:W-:Y:S01]  /*8b50*/  FMUL R12, R38.reuse, R16 ;  /* 0x00000010260c7220 */ /* 0x040fe20000400000 */
[----:B------:R-:W-:Y:S01]  /*8b60*/  FMUL R13, R38, R17 ;  /* 0x00000011260d7220 */ /* 0x000fe20000400000 */
[----:B------:R1:W-:Y:S01]  /*8b70*/  STS.128 [R97+UR4], R80 ;  /* 0x0000005061007988 */ /* 0x0003e20008000c04 */
[----:B------:R-:W-:Y:S01]  /*8b80*/  LOP3.LUT R64, R67, 0xffff0000, RZ, 0xc0, !PT ;  /* 0xffff000043407812 */ /* 0x000fe200078ec0ff */
[C---:B------:R-:W-:Y:S01]  /*8b90*/  FFMA R3, R41.reuse, R50, R3 ;  /* 0x0000003229037223 */ /* 0x040fe20000000003 */
[----:B------:R-:W-:Y:S01]  /*8ba0*/  SHF.L.U32 R65, R72, 0x10, RZ ;  /* 0x0000001048417819 */ /* 0x000fe200000006ff */
[C---:B------:R-:W-:Y:S01]  /*8bb0*/  FFMA R15, R41.reuse, R52, R15 ;  /* 0x00000034290f7223 */ /* 0x040fe2000000000f */
[----:B------:R-:W-:Y:S01]  /*8bc0*/  F2FP.BF16.F32.PACK_AB R104, R2, R0 ;  /* 0x000000000268723e */ /* 0x000fe200000010ff */
[C---:B------:R-:W-:Y:S01]  /*8bd0*/  FFMA R12, R41.reuse, R53, R12 ;  /* 0x00000035290c7223 */ /* 0x040fe2000000000c */
[C---:B------:R-:W-:Y:S01]  /*8be0*/  FFMA R13, R41.reuse, R54, R13 ;  /* 0x00000036290d7223 */ /* 0x040fe2000000000d */
[C---:B------:R-:W-:Y:S01]  /*8bf0*/  FMUL R14, R38.reuse, R18 ;  /* 0x00000012260e7220 */ /* 0x040fe20000400000 */
[C---:B------:R-:W-:Y:S01]  /*8c00*/  FMUL R19, R38.reuse, R19 ;  /* 0x0000001326137220 */ /* 0x040fe20000400000 */
[C---:B------:R-:W-:Y:S01]  /*8c10*/  FMUL R16, R38.reuse, R20 ;  /* 0x0000001426107220 */ /* 0x040fe20000400000 */
[C---:B------:R-:W-:Y:S01]  /*8c20*/  FMUL R17, R38.reuse, R21 ;  /* 0x0000001526117220 */ /* 0x040fe20000400000 */
[C---:B------:R-:W-:Y:S01]  /*8c30*/  FFMA R14, R41.reuse, R55, R14 ;  /* 0x00000037290e7223 */ /* 0x040fe2000000000e */
        /* <DEDUP_REMOVED lines=9> */
[----:B------:R-:W-:Y:S01]  /*8cd0*/  FFMA R23, R41, R60, R23 ;  /* 0x0000003c29177223 */ /* 0x000fe20000000017 */
[C---:B------:R-:W-:Y:S01]  /*8ce0*/  FMUL R27, R38.reuse, R27 ;  /* 0x0000001b261b7220 */ /* 0x040fe20000400000 */
[----:B------:R-:W-:Y:S01]  /*8cf0*/  F2FP.BF16.F32.PACK_AB R105, R15, R3 ;  /* 0x000000030f69723e */ /* 0x000fe200000010ff */
[----:B------:R-:W-:Y:S01]  /*8d00*/  FFMA R20, R41, R61, R20 ;  /* 0x0000003d29147223 */ /* 0x000fe20000000014 */
[----:B------:R-:W-:Y:S01]  /*8d10*/  F2FP.BF16.F32.PACK_AB R106, R13, R12 ;  /* 0x0000000c0d6a723e */ /* 0x000fe200000010ff */
[----:B------:R-:W-:Y:S01]  /*8d20*/  FMUL R24, R38, R28 ;  /* 0x0000001c26187220 */ /* 0x000fe20000400000 */
[----:B------:R-:W-:Y:S01]  /*8d30*/  F2FP.BF16.F32.PACK_AB R107, R19, R14 ;  /* 0x0000000e136b723e */ /* 0x000fe200000010ff */
[----:B------:R-:W-:Y:S01]  /*8d40*/  FFMA R21, R41, R62, R21 ;  /* 0x0000003e29157223 */ /* 0x000fe20000000015 */
[----:B------:R-:W-:Y:S01]  /*8d50*/  LOP3.LUT R66, R72, 0xffff0000, RZ, 0xc0, !PT ;  /* 0xffff000048427812 */ /* 0x000fe200078ec0ff */
[C---:B------:R-:W-:Y:S01]  /*8d60*/  FMUL R25, R38.reuse, R29 ;  /* 0x0000001d26197220 */ /* 0x040fe20000400000 */
[----:B------:R-:W-:Y:S01]  /*8d70*/  SHF.L.U32 R67, R73, 0x10, RZ ;  /* 0x0000001049437819 */ /* 0x000fe200000006ff */
[----:B------:R1:W-:Y:S01]  /*8d80*/  STS.128 [R109+0x10], R104 ;  /* 0x000010686d007388 */ /* 0x0003e20000000c00 */
[----:B------:R-:W-:Y:S01]  /*8d90*/  FFMA R22, R41, R63, R22 ;  /* 0x0000003f29167223 */ /* 0x000fe20000000016 */
[----:B------:R-:W-:Y:S01]  /*8da0*/  LOP3.LUT R68, R73, 0xffff0000, RZ, 0xc0, !PT ;  /* 0xffff000049447812 */ /* 0x000fe200078ec0ff */
[----:B------:R-:W-:Y:S01]  /*8db0*/  FMUL R26, R38, R30 ;  /* 0x0000001e261a7220 */ /* 0x000fe20000400000 */
[C---:B------:R-:W-:Y:S01]  /*8dc0*/  FFMA R27, R41.reuse, R64, R27 ;  /* 0x00000040291b7223 */ /* 0x040fe2000000001b */
[----:B------:R-:W-:Y:S01]  /*8dd0*/  SHF.L.U32 R69, R74, 0x10, RZ ;  /* 0x000000104a457819 */ /* 0x000fe200000006ff */
[----:B------:R-:W-:Y:S01]  /*8de0*/  FMUL R31, R38, R31 ;  /* 0x0000001f261f7220 */ /* 0x000fe20000400000 */
[C---:B------:R-:W-:Y:S01]  /*8df0*/  FFMA R24, R41.reuse, R65, R24 ;  /* 0x0000004129187223 */ /* 0x040fe20000000018 */
[----:B------:R-:W-:Y:S01]  /*8e00*/  LOP3.LUT R70, R74, 0xffff0000, RZ, 0xc0, !PT ;  /* 0xffff00004a467812 */ /* 0x000fe200078ec0ff */
[C---:B------:R-:W-:Y:S01]  /*8e10*/  FMUL R28, R38.reuse, R32 ;  /* 0x00000020261c7220 */ /* 0x040fe20000400000 */
[----:B------:R-:W-:Y:S01]  /*8e20*/  FFMA R25, R41, R66, R25 ;  /* 0x0000004229197223 */ /* 0x000fe20000000019 */
[----:B------:R-:W-:Y:S01]  /*8e30*/  SHF.L.U32 R71, R75, 0x10, RZ ;  /* 0x000000104b477819 */ /* 0x000fe200000006ff */
[C---:B------:R-:W-:Y:S01]  /*8e40*/  FMUL R29, R38.reuse, R33 ;  /* 0x00000021261d7220 */ /* 0x040fe20000400000 */
[----:B------:R-:W-:Y:S01]  /*8e50*/  FFMA R26, R41, R67, R26 ;  /* 0x00000043291a7223 */ /* 0x000fe2000000001a */
[----:B------:R-:W-:Y:S01]  /*8e60*/  LOP3.LUT R72, R75, 0xffff0000, RZ, 0xc0, !PT ;  /* 0xffff00004b487812 */ /* 0x000fe200078ec0ff */
        /* <DEDUP_REMOVED lines=8> */
[----:B------:R-:W-:Y:S01]  /*8ef0*/  FFMA R30, R41, R71, R30 ;  /* 0x00000047291e7223 */ /* 0x000fe2000000001e */
[----:B------:R-:W-:Y:S01]  /*8f00*/  F2FP.BF16.F32.PACK_AB R115, R27, R22 ;  /* 0x000000161b73723e */ /* 0x000fe200000010ff */
[----:B------:R-:W-:Y:S01]  /*8f10*/  FFMA R35, R41, R72, R35 ;  /* 0x0000004829237223 */ /* 0x000fe20000000023 */
[----:B------:R-:W-:Y:S02]  /*8f20*/  F2FP.BF16.F32.PACK_AB R116, R25, R24 ;  /* 0x000000181974723e */ /* 0x000fe400000010ff */
[----:B------:R-:W-:Y:S01]  /*8f30*/  F2FP.BF16.F32.PACK_AB R117, R31, R26 ;  /* 0x0000001a1f75723e */ /* 0x000fe200000010ff */
[----:B------:R1:W-:Y:S01]  /*8f40*/  STS.128 [R110+0x20], R112 ;  /* 0x000020706e007388 */ /* 0x0003e20000000c00 */
        /* <DEDUP_REMOVED lines=12> */
[----:B------:R-:W-:Y:S02]  /*9010*/  UIADD3 UR9, UPT, UPT, UR49, 0x20, URZ ;  /* 0x0000002031097890 */ /* 0x000fe4000fffe0ff */
[----:B------:R-:W-:Y:S02]  /*9020*/  UIADD3 UR8, UPT, UPT, UR47, 0x200, UR4 ;  /* 0x000002002f087890 */ /* 0x000fe4000fffe004 */
[----:B--2---:R-:W-:Y:S03]  /*9030*/  UIADD3 UR6, UP0, UPT, UR10, 0xa80, URZ ;  /* 0x00000a800a067890 */ /* 0x004fe6000ff1e0ff */
[----:B------:R-:W-:Y:S01]  /*9040*/  UMOV UR10, UR50 ;  /* 0x00000032000a7c82 */ /* 0x000fe20008000000 */
[----:B------:R-:W-:Y:S03]  /*9050*/  UIADD3.X UR7, UPT, UPT, URZ, UR11, URZ, UP0, !UPT ;  /* 0x0000000bff077290 */ /* 0x000fe600087fe4ff */
[----:B------:R-:W-:Y:S06]  /*9060*/  UMOV UR11, UR36 ;  /* 0x00000024000b7c82 */ /* 0x000fec0008000000 */
[----:B------:R2:W-:Y:S02]  /*9070*/  UTMASTG.3D [UR8], [UR6] ;  /* 0x00000008060073b5 */ /* 0x0005e40008010000 */
[----:B--2---:R0:W-:Y:S02]  /*9080*/  UTMACMDFLUSH ;  /* 0x00000000000079b7 */ /* 0x0041e40000000000 */
.L_x_141:
[----:B------:R-:W-:Y:S05]  /*9090*/  BSYNC.RECONVERGENT B0 ;  /* 0x0000000000007941 */ /* 0x000fea0003800200 */
.L_x_140:
[----:B------:R-:W-:Y:S01]  /*90a0*/  UIADD3 UR4, UPT, UPT, UR45, 0x1, URZ ;  /* 0x000000012d047890 */ /* 0x000fe2000fffe0ff */
[----:B------:R-:W-:Y:S03]  /*90b0*/  BSSY.RECONVERGENT B0, `(.L_x_142) ;  /* 0x0000008000007945 */ /* 0x000fe60003800200 */
[----:B------:R-:W-:Y:S04]  /*90c0*/  UISETP.NE.AND UP0, UPT, UR4, 0x3, UPT ;  /* 0x000000030400788c */ /* 0x000fe8000bf05270 */
[----:B------:R-:W-:Y:S02]  /*90d0*/  UISETP.EQ.XOR UP1, UPT, UR44, 0x3, !UP0 ;  /* 0x000000032c00788c */ /* 0x000fe4000c722a70 */
[----:B------:R-:W-:Y:S02]  /*90e0*/  USEL UR46, UR4, URZ, UP0 ;  /* 0x000000ff042e7287 */ /* 0x000fe40008000000 */
[----:B------:R-:W-:Y:S04]  /*90f0*/  USEL UR5, URZ, 0x1, !UP1 ;  /* 0x00000001ff057887 */ /* 0x000fe8000c800000 */
[----:B------:R-:W-:Y:S01]  /*9100*/  ULOP3.LUT UR54, UR54, UR5, URZ, 0x3c, !UPT ;  /* 0x0000000536367292 */ /* 0x000fe2000f8e3cff */
[----:B------:R-:W-:Y:S11]  /*9110*/  @P0 BRA `(.L_x_143) ;  /* 0x0000000000040947 */ /* 0x000ff60003800000 */
[----:B------:R-:W-:Y:S04]  /*9120*/  DEPBAR.LE SB0, 0x1 ;  /* 0x000080400000791a */ /* 0x000fe80000000000 */
.L_x_143:
[----:B------:R-:W-:Y:S05]  /*9130*/  BSYNC.RECONVERGENT B0 ;  /* 0x0000000000007941 */ /* 0x000fea0003800200 */
.L_x_142:
[----:B------:R-:W-:Y:S01]  /*9140*/  BAR.SYNC.DEFER_BLOCKING 0x1, 0x80 ;  /* 0x0042000000007b1d */ /* 0x000fe20000010000 */
[----:B------:R-:W-:Y:S01]  /*9150*/  UISETP.NE.AND UP0, UPT, UR53, -0x2, UPT ;  /* 0xfffffffe3500788c */ /* 0x000fe2000bf05270 */
[----:B------:R-:W-:Y:S08]  /*9160*/  IADD3 R0, PT, PT, R36, 0x1, RZ ;  /* 0x0000000124007810 */ /* 0x000ff00007ffe0ff */
[----:B------:R-:W-:Y:S05]  /*9170*/  BRA.U !UP0, `(.L_x_144) ;  /* 0x0000000108287547 */ /* 0x000fea000b800000 */
[----:B------:R-:W-:Y:S01]  /*9180*/  ISETP.NE.AND P0, PT, R108, RZ, PT ;  /* 0x000000ff6c00720c */ /* 0x000fe20003f05270 */
[----:B------:R-:W-:Y:S01]  /*9190*/  IMAD.U32 R3, RZ, RZ, UR52 ;  /* 0x00000034ff037e24 */ /* 0x000fe2000f8e00ff */
[----:B------:R-:W-:Y:S01]  /*91a0*/  UIADD3 UR4, UPT, UPT, UR52, 0x1, URZ ;  /* 0x0000000134047890 */ /* 0x000fe2000fffe0ff */
[----:B------:R-:W-:Y:S03]  /*91b0*/  IMAD.U32 R2, RZ, RZ, UR55 ;  /* 0x00000037ff027e24 */ /* 0x000fe6000f8e00ff */
[----:B------:R-:W-:Y:S04]  /*91c0*/  UISETP.NE.AND UP0, UPT, UR4, 0x3, UPT ;  /* 0x000000030400788c */ /* 0x000fe8000bf05270 */
[----:B------:R-:W-:Y:S03]  /*91d0*/  USEL UR52, UR4, URZ, UP0 ;  /* 0x000000ff04347287 */ /* 0x000fe60008000000 */
[----:B------:R-:W-:Y:S05]  /*91e0*/  @P0 LEA R3, R3, UR47, 0x3 ;  /* 0x0000002f03030c11 */ /* 0x000fea000f8e18ff */
[----:B------:R-:W-:Y:S05]  /*91f0*/  @P0 VIADD R3, R3, 0x118 ;  /* 0x0000011803030836 */ /* 0x000fea0000000000 */
[----:B------:R-:W-:Y:S04]  /*9200*/  @P0 PRMT R2, R2, 0x654, R3 ;  /* 0x0000065402020816 */ /* 0x000fe80000000003 */
[----:B------:R2:W-:Y:S03]  /*9210*/  @P0 SYNCS.ARRIVE.TRANS64.RED.A1T0 RZ, [R2+URZ], RZ ;  /* 0x000000ff02ff09a7 */ /* 0x0005e600081004ff */
.L_x_144:
[----:B------:R-:W-:Y:S01]  /*9220*/  R2UR UR6, R103 ;  /* 0x00000000670672ca */ /* 0x000fe200000e0000 */
[----:B------:R-:W-:Y:S01]  /*9230*/  UIADD3 UR53, UPT, UPT, UR53, 0x2, URZ ;  /* 0x0000000235357890 */ /* 0x000fe2000fffe0ff */
[----:B------:R-:W-:Y:S02]  /*9240*/  R2UR UR5, R86 ;  /* 0x00000000560572ca */ /* 0x000fe400000e0000 */
[----:B------:R-:W-:Y:S02]  /*9250*/  R2UR UR4, R87 ;  /* 0x00000000570472ca */ /* 0x000fe400000e0000 */
[----:B------:R-:W-:Y:S02]  /*9260*/  R2UR UR36, R101 ;  /* 0x00000000652472ca */ /* 0x000fe400000e0000 */
[----:B------:R-:W-:Y:S02]  /*9270*/  ISETP.NE.AND P0, PT, R91, 0x2, PT ;  /* 0x000000025b00780c */ /* 0x000fe40003f05270 */
[----:B------:R-:W-:Y:S02]  /*9280*/  ISETP.NE.AND P1, PT, R0, 0x2, PT ;  /* 0x000000020000780c */ /* 0x000fe40003f25270 */
[----:B------:R-:W-:Y:S01]  /*9290*/  SEL R3, RZ, 0x1, P0 ;  /* 0x00000001ff037807 */ /* 0x000fe20000000000 */
[----:B------:R-:W-:Y:S01]  /*92a0*/  UISETP.NE.AND UP0, UPT, UR6, URZ, UPT ;  /* 0x000000ff0600728c */ /* 0x000fe2000bf05270 */
[----:B--2---:R-:W-:Y:S01]  /*92b0*/  SEL R2, RZ, 0x1, P1 ;  /* 0x00000001ff027807 */ /* 0x004fe20000800000 */
[----:B------:R-:W-:Y:S01]  /*92c0*/  UIADD3 UR28, UPT, UPT, UR37, UR5, URZ ;  /* 0x00000005251c7290 */ /* 0x000fe2000fffe0ff */
[----:B------:R-:W-:Y:S01]  /*92d0*/  LOP3.LUT R94, R94, R3, RZ, 0x3c, !PT ;  /* 0x000000035e5e7212 */ /* 0x000fe200078e3cff */
[----:B------:R-:W-:Y:S01]  /*92e0*/  UIADD3 UR26, UPT, UPT, UR38, UR4, URZ ;  /* 0x00000004261a7290 */ /* 0x000fe2000fffe0ff */
[----:B------:R-:W-:Y:S02]  /*92f0*/  LOP3.LUT R95, R95, R2, RZ, 0x3c, !PT ;  /* 0x000000025f5f7212 */ /* 0x000fe400078e3cff */
[----:B------:R-:W-:Y:S02]  /*9300*/  SEL R91, R91, RZ, P0 ;  /* 0x000000ff5b5b7207 */ /* 0x000fe40000000000 */
[----:B------:R-:W-:Y:S01]  /*9310*/  SEL R36, R0, RZ, P1 ;  /* 0x000000ff00247207 */ /* 0x000fe20000800000 */
[----:B------:R-:W-:Y:S06]  /*9320*/  BRA.U UP0, `(.L_x_145) ;  /* 0xffffffd500807547 */ /* 0x000fec000b83ffff */
[----:B------:R-:W-:-:S13]  /*9330*/  R2UR UR4, R88 ;  /* 0x00000000580472ca */ /* 0x000fda00000e0000 */
[----:B------:R-:W-:-:S09]  /*9340*/  UISETP.NE.AND UP0, UPT, UR4, URZ, UPT ;  /* 0x000000ff0400728c */ /* 0x000fd2000bf05270 */
[----:B------:R-:W-:Y:S05]  /*9350*/  BRA.U !UP0, `(.L_x_146) ;  /* 0x0000000108487547 */ /* 0x000fea000b800000 */
[----:B------:R-:W2:Y:S02]  /*9360*/  LDCU.64 UR4, c[0x0][0xc90] ;  /* 0x00019200ff0477ac */ /* 0x000ea40008000a00 */
[----:B--2---:R-:W-:-:S04]  /*9370*/  UISETP.NE.U32.AND UP0, UPT, UR4, URZ, UPT ;  /* 0x000000ff0400728c */ /* 0x004fc8000bf05070 */
[----:B------:R-:W-:-:S09]  /*9380*/  UISETP.NE.AND.EX UP0, UPT, UR5, URZ, UPT, UP0 ;  /* 0x000000ff0500728c */ /* 0x000fd2000bf05300 */
[----:B------:R-:W-:Y:S05]  /*9390*/  BRA.U UP0, `(.L_x_147) ;  /* 0x00000001000c7547 */ /* 0x000fea000b800000 */
[----:B------:R-:W-:-:S13]  /*93a0*/  FSETP.NEU.AND P0, PT, R41, RZ, PT ;  /* 0x000000ff2900720b */ /* 0x000fda0003f0d000 */
[----:B------:R-:W-:Y:S05]  /*93b0*/  @!P0 EXIT ;  /* 0x000000000000894d */ /* 0x000fea0003800000 */
[----:B------:R-:W-:Y:S05]  /*93c0*/  BRA `(.L_x_146) ;  /* 0x00000000002c7947 */ /* 0x000fea0003800000 */
.L_x_147:
[----:B------:R-:W-:Y:S01]  /*93d0*/  ISETP.NE.AND P0, PT, R90, RZ, PT ;  /* 0x000000ff5a00720c */ /* 0x000fe20003f05270 */
[----:B------:R-:W-:-:S12]  /*93e0*/  BSSY.RECONVERGENT B0, `(.L_x_146) ;  /* 0x0000009000007945 */ /* 0x000fd80003800200 */
[----:B------:R-:W-:Y:S05]  /*93f0*/  @P0 BRA `(.L_x_148) ;  /* 0x0000000000140947 */ /* 0x000fea0003800000 */
[----:B------:R-:W2:Y:S02]  /*9400*/  LDCU.64 UR4, c[0x0][0xc88] ;  /* 0x00019100ff0477ac */ /* 0x000ea40008000a00 */
[----:B--2---:R-:W-:-:S04]  /*9410*/  ISETP.NE.U32.AND P0, PT, RZ, UR4, PT ;  /* 0x00000004ff007c0c */ /* 0x004fc8000bf05070 */
[----:B------:R-:W-:-:S13]  /*9420*/  ISETP.NE.AND.EX P0, PT, RZ, UR5, PT, P0 ;  /* 0x00000005ff007c0c */ /* 0x000fda000bf05300 */
[----:B------:R-:W-:Y:S05]  /*9430*/  @!P0 EXIT ;  /* 0x000000000000894d */ /* 0x000fea0003800000 */
[----:B------:R-:W-:Y:S05]  /*9440*/  BRA `(.L_x_149) ;  /* 0x0000000000087947 */ /* 0x000fea0003800000 */
.L_x_148:
[----:B------:R-:W-:-:S13]  /*9450*/  FSETP.NEU.AND P0, PT, R41, RZ, PT ;  /* 0x000000ff2900720b */ /* 0x000fda0003f0d000 */
[----:B------:R-:W-:Y:S05]  /*9460*/  @!P0 EXIT ;  /* 0x000000000000894d */ /* 0x000fea0003800000 */
.L_x_149:
[----:B------:R-:W-:Y:S05]  /*9470*/  BSYNC.RECONVERGENT B0 ;  /* 0x0000000000007941 */ /* 0x000fea0003800200 */
.L_x_146:
[----:B------:R-:W-:Y:S01]  /*9480*/  ULEA UR4, UR52, UR47, 0x3 ;  /* 0x0000002f34047291 */ /* 0x000fe2000f8e18ff */
[----:B------:R-:W-:-:S04]  /*9490*/  DEPBAR.LE SB0, 0x0 ;  /* 0x000080000000791a */ /* 0x000fc80000000000 */
[----:B------:R-:W-:-:S04]  /*94a0*/  UIADD3 UR4, UPT, UPT, UR4, 0x118, URZ ;  /* 0x0000011804047890 */ /* 0x000fc8000fffe0ff */
[----:B------:R-:W-:-:S09]  /*94b0*/  UPRMT UR4, UR55, 0x654, UR4 ;  /* 0x0000065437047896 */ /* 0x000fd20008000004 */
[----:B------:R-:W-:Y:S01]  /*94c0*/  SYNCS.ARRIVE.TRANS64.RED.A1T0 RZ, [UR4], RZ ;  /* 0x000000ffffff79a7 */ /* 0x000fe20008100404 */
[----:B------:R-:W-:Y:S05]  /*94d0*/  EXIT ;  /* 0x000000000000794d */ /* 0x000fea0003800000 */
.L_x_25:
[----:B--2---:R2:W3:Y:S02]  /*94e0*/  SYNCS.PHASECHK.TRANS64.TRYWAIT P0, [R3+URZ+0x190], R2 ;  /* 0x00019002030075a7 */ /* 0x0044e400080011ff */
[----:B---3--:R-:W-:Y:S05]  /*94f0*/  @!P0 NANOSLEEP.SYNCS 0x989680 ;  /* 0x009896800000895d */ /* 0x008fea0003900000 */
[----:B------:R-:W3:Y:S02]  /*9500*/  @!P0 SYNCS.PHASECHK.TRANS64 P0, [R3+URZ+0x190], R2 ;  /* 0x00019002030085a7 */ /* 0x000ee400080010ff */
[----:B---3--:R-:W-:Y:S05]  /*9510*/  @!P0 BRA `(.L_x_25) ;  /* 0xfffffffc00f08947 */ /* 0x008fea000383ffff */
[----:B------:R-:W-:Y:S05]  /*9520*/  BRA `(.L_x_150) ;  /* 0xffffff8400c07947 */ /* 0x000fea000383ffff */
.L_x_28:
[----:B-1----:R-:W-:-:S07]  /*9530*/  MOV R0, UR6 ;  /* 0x0000000600007c02 */ /* 0x002fce0008000f00 */
.L_x_151:
[----:B-1----:R1:W2:Y:S02]  /*9540*/  SYNCS.PHASECHK.TRANS64.TRYWAIT P0, [R0+URZ+0x80], R3 ;  /* 0x00008003000075a7 */ /* 0x0022a400080011ff */
[----:B--2---:R-:W-:Y:S05]  /*9550*/  @!P0 NANOSLEEP.SYNCS 0x989680 ;  /* 0x009896800000895d */ /* 0x004fea0003900000 */
[----:B------:R-:W2:Y:S02]  /*9560*/  @!P0 SYNCS.PHASECHK.TRANS64 P0, [R0+URZ+0x80], R3 ;  /* 0x00008003000085a7 */ /* 0x000ea400080010ff */
[----:B--2---:R-:W-:Y:S05]  /*9570*/  @!P0 BRA `(.L_x_151) ;  /* 0xfffffffc00f08947 */ /* 0x004fea000383ffff */
[----:B------:R-:W-:Y:S05]  /*9580*/  BRA `(.L_x_27) ;  /* 0xffffff8800347947 */ /* 0x000fea000383ffff */
.L_x_37:
[----:B-1----:R-:W-:-:S07]  /*9590*/  MOV R0, UR7 ;  /* 0x0000000700007c02 */ /* 0x002fce0008000f00 */
.L_x_152:
[----:B-1----:R1:W2:Y:S02]  /*95a0*/  SYNCS.PHASECHK.TRANS64.TRYWAIT P0, [R0+URZ+0x80], R3 ;  /* 0x00008003000075a7 */ /* 0x0022a400080011ff */
[----:B--2---:R-:W-:Y:S05]  /*95b0*/  @!P0 NANOSLEEP.SYNCS 0x989680 ;  /* 0x009896800000895d */ /* 0x004fea0003900000 */
[----:B------:R-:W2:Y:S02]  /*95c0*/  @!P0 SYNCS.PHASECHK.TRANS64 P0, [R0+URZ+0x80], R3 ;  /* 0x00008003000085a7 */ /* 0x000ea400080010ff */
[----:B--2---:R-:W-:Y:S05]  /*95d0*/  @!P0 BRA `(.L_x_152) ;  /* 0xfffffffc00f08947 */ /* 0x004fea000383ffff */
[----:B------:R-:W-:Y:S05]  /*95e0*/  BRA `(.L_x_36) ;  /* 0xffffff8c00507947 */ /* 0x000fea000383ffff */
.L_x_44:
[----:B-1----:R1:W4:Y:S02]  /*95f0*/  SYNCS.PHASECHK.TRANS64.TRYWAIT P0, [R3+URZ+0x140], R0 ;  /* 0x00014000030075a7 */ /* 0x00232400080011ff */
[----:B----4-:R-:W-:Y:S05]  /*9600*/  @!P0 NANOSLEEP.SYNCS 0x989680 ;  /* 0x009896800000895d */ /* 0x010fea0003900000 */
[----:B------:R-:W4:Y:S02]  /*9610*/  @!P0 SYNCS.PHASECHK.TRANS64 P0, [R3+URZ+0x140], R0 ;  /* 0x00014000030085a7 */ /* 0x000f2400080010ff */
[----:B----4-:R-:W-:Y:S05]  /*9620*/  @!P0 BRA `(.L_x_44) ;  /* 0xfffffffc00f08947 */ /* 0x010fea000383ffff */
[----:B------:R-:W-:Y:S05]  /*9630*/  BRA `(.L_x_153) ;  /* 0xffffff90004c7947 */ /* 0x000fea000383ffff */
.L_x_48:
[----:B-1----:R-:W-:-:S07]  /*9640*/  MOV R0, UR4 ;  /* 0x0000000400007c02 */ /* 0x002fce0008000f00 */
.L_x_154:
[----:B-1----:R1:W2:Y:S02]  /*9650*/  SYNCS.PHASECHK.TRANS64.TRYWAIT P0, [R0+URZ], R3 ;  /* 0x00000003000075a7 */ /* 0x0022a400080011ff */
[----:B--2---:R-:W-:Y:S05]  /*9660*/  @!P0 NANOSLEEP.SYNCS 0x989680 ;  /* 0x009896800000895d */ /* 0x004fea0003900000 */
[----:B------:R-:W2:Y:S02]  /*9670*/  @!P0 SYNCS.PHASECHK.TRANS64 P0, [R0+URZ], R3 ;  /* 0x00000003000085a7 */ /* 0x000ea400080010ff */
[----:B--2---:R-:W-:Y:S05]  /*9680*/  @!P0 BRA `(.L_x_154) ;  /* 0xfffffffc00f08947 */ /* 0x004fea000383ffff */
[----:B------:R-:W-:Y:S05]  /*9690*/  BRA `(.L_x_155) ;  /* 0xffffff9400f87947 */ /* 0x000fea000383ffff */
.L_x_49:
[----:B------:R-:W-:-:S07]  /*96a0*/  MOV R0, UR5 ;  /* 0x0000000500007c02 */ /* 0x000fce0008000f00 */
.L_x_156:
[----:B-1----:R1:W2:Y:S02]  /*96b0*/  SYNCS.PHASECHK.TRANS64.TRYWAIT P0, [R0+URZ], R3 ;  /* 0x00000003000075a7 */ /* 0x0022a400080011ff */
[----:B--2---:R-:W-:Y:S05]  /*96c0*/  @!P0 NANOSLEEP.SYNCS 0x989680 ;  /* 0x009896800000895d */ /* 0x004fea0003900000 */
[----:B------:R-:W2:Y:S02]  /*96d0*/  @!P0 SYNCS.PHASECHK.TRANS64 P0, [R0+URZ], R3 ;  /* 0x00000003000085a7 */ /* 0x000ea400080010ff */
[----:B--2---:R-:W-:Y:S05]  /*96e0*/  @!P0 BRA `(.L_x_156) ;  /* 0xfffffffc00f08947 */ /* 0x004fea000383ffff */
[----:B------:R-:W-:Y:S05]  /*96f0*/  BRA `(.L_x_157) ;  /* 0xffffff9800047947 */ /* 0x000fea000383ffff */
.L_x_50:
[----:B------:R-:W-:-:S07]  /*9700*/  MOV R0, UR5 ;  /* 0x0000000500007c02 */ /* 0x000fce0008000f00 */
.L_x_158:
[----:B-1----:R1:W2:Y:S02]  /*9710*/  SYNCS.PHASECHK.TRANS64.TRYWAIT P0, [R0+URZ], R3 ;  /* 0x00000003000075a7 */ /* 0x0022a400080011ff */
[----:B--2---:R-:W-:Y:S05]  /*9720*/  @!P0 NANOSLEEP.SYNCS 0x989680 ;  /* 0x009896800000895d */ /* 0x004fea0003900000 */
[----:B------:R-:W2:Y:S02]  /*9730*/  @!P0 SYNCS.PHASECHK.TRANS64 P0, [R0+URZ], R3 ;  /* 0x00000003000085a7 */ /* 0x000ea400080010ff */
[----:B--2---:R-:W-:Y:S05]  /*9740*/  @!P0 BRA `(.L_x_158) ;  /* 0xfffffffc00f08947 */ /* 0x004fea000383ffff */
[----:B------:R-:W-:Y:S05]  /*9750*/  BRA `(.L_x_159) ;  /* 0xffffff9800107947 */ /* 0x000fea000383ffff */
.L_x_51:
[----:B------:R-:W-:-:S07]  /*9760*/  MOV R0, UR5 ;  /* 0x0000000500007c02 */ /* 0x000fce0008000f00 */
.L_x_160:
[----:B-1----:R1:W2:Y:S02]  /*9770*/  SYNCS.PHASECHK.TRANS64.TRYWAIT P0, [R0+URZ], R3 ;  /* 0x00000003000075a7 */ /* 0x0022a400080011ff */
[----:B--2---:R-:W-:Y:S05]  /*9780*/  @!P0 NANOSLEEP.SYNCS 0x989680 ;  /* 0x009896800000895d */ /* 0x004fea0003900000 */
[----:B------:R-:W2:Y:S02]  /*9790*/  @!P0 SYNCS.PHASECHK.TRANS64 P0, [R0+URZ], R3 ;  /* 0x00000003000085a7 */ /* 0x000ea400080010ff */
[----:B--2---:R-:W-:Y:S05]  /*97a0*/  @!P0 BRA `(.L_x_160) ;  /* 0xfffffffc00f08947 */ /* 0x004fea000383ffff */
[----:B------:R-:W-:Y:S05]  /*97b0*/  BRA `(.L_x_161) ;  /* 0xffffff98001c7947 */ /* 0x000fea000383ffff */
.L_x_52:
[----:B------:R-:W-:-:S07]  /*97c0*/  MOV R0, UR5 ;  /* 0x0000000500007c02 */ /* 0x000fce0008000f00 */
.L_x_162:
[----:B-1----:R1:W2:Y:S02]  /*97d0*/  SYNCS.PHASECHK.TRANS64.TRYWAIT P0, [R0+URZ], R3 ;  /* 0x00000003000075a7 */ /* 0x0022a400080011ff */
[----:B--2---:R-:W-:Y:S05]  /*97e0*/  @!P0 NANOSLEEP.SYNCS 0x989680 ;  /* 0x009896800000895d */ /* 0x004fea0003900000 */
[----:B------:R-:W2:Y:S02]  /*97f0*/  @!P0 SYNCS.PHASECHK.TRANS64 P0, [R0+URZ], R3 ;  /* 0x00000003000085a7 */ /* 0x000ea400080010ff */
[----:B--2---:R-:W-:Y:S05]  /*9800*/  @!P0 BRA `(.L_x_162) ;  /* 0xfffffffc00f08947 */ /* 0x004fea000383ffff */
[----:B------:R-:W-:Y:S05]  /*9810*/  BRA `(.L_x_163) ;  /* 0xffffff9800287947 */ /* 0x000fea000383ffff */
.L_x_53:
[----:B------:R-:W-:-:S07]  /*9820*/  MOV R0, UR5 ;  /* 0x0000000500007c02 */ /* 0x000fce0008000f00 */
.L_x_164:
[----:B-1----:R1:W2:Y:S02]  /*9830*/  SYNCS.PHASECHK.TRANS64.TRYWAIT P0, [R0+URZ], R3 ;  /* 0x00000003000075a7 */ /* 0x0022a400080011ff */
[----:B--2---:R-:W-:Y:S05]  /*9840*/  @!P0 NANOSLEEP.SYNCS 0x989680 ;  /* 0x009896800000895d */ /* 0x004fea0003900000 */
[----:B------:R-:W2:Y:S02]  /*9850*/  @!P0 SYNCS.PHASECHK.TRANS64 P0, [R0+URZ], R3 ;  /* 0x00000003000085a7 */ /* 0x000ea400080010ff */
[----:B--2---:R-:W-:Y:S05]  /*9860*/  @!P0 BRA `(.L_x_164) ;  /* 0xfffffffc00f08947 */ /* 0x004fea000383ffff */
[----:B------:R-:W-:Y:S05]  /*9870*/  BRA `(.L_x_165) ;  /* 0xffffff9800347947 */ /* 0x000fea000383ffff */
.L_x_54:
[----:B------:R-:W-:-:S07]  /*9880*/  MOV R0, UR5 ;  /* 0x0000000500007c02 */ /* 0x000fce0008000f00 */
.L_x_166:
[----:B-1----:R1:W2:Y:S02]  /*9890*/  SYNCS.PHASECHK.TRANS64.TRYWAIT P0, [R0+URZ], R3 ;  /* 0x00000003000075a7 */ /* 0x0022a400080011ff */
[----:B--2---:R-:W-:Y:S05]  /*98a0*/  @!P0 NANOSLEEP.SYNCS 0x989680 ;  /* 0x009896800000895d */ /* 0x004fea0003900000 */
[----:B------:R-:W2:Y:S02]  /*98b0*/  @!P0 SYNCS.PHASECHK.TRANS64 P0, [R0+URZ], R3 ;  /* 0x00000003000085a7 */ /* 0x000ea400080010ff */
[----:B--2---:R-:W-:Y:S05]  /*98c0*/  @!P0 BRA `(.L_x_166) ;  /* 0xfffffffc00f08947 */ /* 0x004fea000383ffff */
[----:B------:R-:W-:Y:S05]  /*98d0*/  BRA `(.L_x_167) ;  /* 0xffffff9800407947 */ /* 0x000fea000383ffff */
.L_x_55:
[----:B------:R-:W-:-:S07]  /*98e0*/  MOV R0, UR5 ;  /* 0x0000000500007c02 */ /* 0x000fce0008000f00 */
.L_x_168:
[----:B-1----:R1:W2:Y:S02]  /*98f0*/  SYNCS.PHASECHK.TRANS64.TRYWAIT P0, [R0+URZ], R3 ;  /* 0x00000003000075a7 */ /* 0x0022a400080011ff */
[----:B--2---:R-:W-:Y:S05]  /*9900*/  @!P0 NANOSLEEP.SYNCS 0x989680 ;  /* 0x009896800000895d */ /* 0x004fea0003900000 */
[----:B------:R-:W2:Y:S02]  /*9910*/  @!P0 SYNCS.PHASECHK.TRANS64 P0, [R0+URZ], R3 ;  /* 0x00000003000085a7 */ /* 0x000ea400080010ff */
[----:B--2---:R-:W-:Y:S05]  /*9920*/  @!P0 BRA `(.L_x_168) ;  /* 0xfffffffc00f08947 */ /* 0x004fea000383ffff */
[----:B------:R-:W-:Y:S05]  /*9930*/  BRA `(.L_x_169) ;  /* 0xffffff98004c7947 */ /* 0x000fea000383ffff */
.L_x_56:
[----:B------:R-:W-:-:S07]  /*9940*/  MOV R0, UR5 ;  /* 0x0000000500007c02 */ /* 0x000fce0008000f00 */
.L_x_170:
[----:B-1----:R1:W2:Y:S02]  /*9950*/  SYNCS.PHASECHK.TRANS64.TRYWAIT P0, [R0+URZ], R3 ;  /* 0x00000003000075a7 */ /* 0x0022a400080011ff */
[----:B--2---:R-:W-:Y:S05]  /*9960*/  @!P0 NANOSLEEP.SYNCS 0x989680 ;  /* 0x009896800000895d */ /* 0x004fea0003900000 */
[----:B------:R-:W2:Y:S02]  /*9970*/  @!P0 SYNCS.PHASECHK.TRANS64 P0, [R0+URZ], R3 ;  /* 0x00000003000085a7 */ /* 0x000ea400080010ff */
[----:B--2---:R-:W-:Y:S05]  /*9980*/  @!P0 BRA `(.L_x_170) ;  /* 0xfffffffc00f08947 */ /* 0x004fea000383ffff */
[----:B------:R-:W-:Y:S05]  /*9990*/  BRA `(.L_x_171) ;  /* 0xffffff9800587947 */ /* 0x000fea000383ffff */
.L_x_57:
[----:B------:R-:W-:-:S07]  /*99a0*/  MOV R0, UR5 ;  /* 0x0000000500007c02 */ /* 0x000fce0008000f00 */
.L_x_172:
[----:B-1----:R1:W2:Y:S02]  /*99b0*/  SYNCS.PHASECHK.TRANS64.TRYWAIT P0, [R0+URZ], R3 ;  /* 0x00000003000075a7 */ /* 0x0022a400080011ff */
[----:B--2---:R-:W-:Y:S05]  /*99c0*/  @!P0 NANOSLEEP.SYNCS 0x989680 ;  /* 0x009896800000895d */ /* 0x004fea0003900000 */
[----:B------:R-:W2:Y:S02]  /*99d0*/  @!P0 SYNCS.PHASECHK.TRANS64 P0, [R0+URZ], R3 ;  /* 0x00000003000085a7 */ /* 0x000ea400080010ff */
[----:B--2---:R-:W-:Y:S05]  /*99e0*/  @!P0 BRA `(.L_x_172) ;  /* 0xfffffffc00f08947 */ /* 0x004fea000383ffff */
[----:B------:R-:W-:Y:S05]  /*99f0*/  BRA `(.L_x_173) ;  /* 0xffffff9800647947 */ /* 0x000fea000383ffff */
.L_x_58:
[----:B------:R-:W-:-:S07]  /*9a00*/  MOV R0, UR5 ;  /* 0x0000000500007c02 */ /* 0x000fce0008000f00 */
.L_x_174:
[----:B-1----:R1:W2:Y:S02]  /*9a10*/  SYNCS.PHASECHK.TRANS64.TRYWAIT P0, [R0+URZ], R3 ;  /* 0x00000003000075a7 */ /* 0x0022a400080011ff */
[----:B--2---:R-:W-:Y:S05]  /*9a20*/  @!P0 NANOSLEEP.SYNCS 0x989680 ;  /* 0x009896800000895d */ /* 0x004fea0003900000 */
[----:B------:R-:W2:Y:S02]  /*9a30*/  @!P0 SYNCS.PHASECHK.TRANS64 P0, [R0+URZ], R3 ;  /* 0x00000003000085a7 */ /* 0x000ea400080010ff */
[----:B--2---:R-:W-:Y:S05]  /*9a40*/  @!P0 BRA `(.L_x_174) ;  /* 0xfffffffc00f08947 */ /* 0x004fea000383ffff */
[----:B------:R-:W-:Y:S05]  /*9a50*/  BRA `(.L_x_175) ;  /* 0xffffff9800707947 */ /* 0x000fea000383ffff */
.L_x_59:
[----:B------:R-:W-:-:S07]  /*9a60*/  MOV R0, UR5 ;  /* 0x0000000500007c02 */ /* 0x000fce0008000f00 */
.L_x_176:
[----:B-1----:R1:W2:Y:S02]  /*9a70*/  SYNCS.PHASECHK.TRANS64.TRYWAIT P0, [R0+URZ], R3 ;  /* 0x00000003000075a7 */ /* 0x0022a400080011ff */
[----:B--2---:R-:W-:Y:S05]  /*9a80*/  @!P0 NANOSLEEP.SYNCS 0x989680 ;  /* 0x009896800000895d */ /* 0x004fea0003900000 */
[----:B------:R-:W2:Y:S02]  /*9a90*/  @!P0 SYNCS.PHASECHK.TRANS64 P0, [R0+URZ], R3 ;  /* 0x00000003000085a7 */ /* 0x000ea400080010ff */
[----:B--2---:R-:W-:Y:S05]  /*9aa0*/  @!P0 BRA `(.L_x_176) ;  /* 0xfffffffc00f08947 */ /* 0x004fea000383ffff */
[----:B------:R-:W-:Y:S05]  /*9ab0*/  BRA `(.L_x_177) ;  /* 0xffffff98007c7947 */ /* 0x000fea000383ffff */
.L_x_60:
[----:B------:R-:W-:-:S07]  /*9ac0*/  MOV R0, UR5 ;  /* 0x0000000500007c02 */ /* 0x000fce0008000f00 */
.L_x_178:
[----:B-1----:R1:W2:Y:S02]  /*9ad0*/  SYNCS.PHASECHK.TRANS64.TRYWAIT P0, [R0+URZ], R3 ;  /* 0x00000003000075a7 */ /* 0x0022a400080011ff */
[----:B--2---:R-:W-:Y:S05]  /*9ae0*/  @!P0 NANOSLEEP.SYNCS 0x989680 ;  /* 0x009896800000895d */ /* 0x004fea0003900000 */
[----:B------:R-:W2:Y:S02]  /*9af0*/  @!P0 SYNCS.PHASECHK.TRANS64 P0, [R0+URZ], R3 ;  /* 0x00000003000085a7 */ /* 0x000ea400080010ff */
[----:B--2---:R-:W-:Y:S05]  /*9b00*/  @!P0 BRA `(.L_x_178) ;  /* 0xfffffffc00f08947 */ /* 0x004fea000383ffff */
[----:B------:R-:W-:Y:S05]  /*9b10*/  BRA `(.L_x_179) ;  /* 0xffffff9800887947 */ /* 0x000fea000383ffff */
.L_x_61:
[----:B------:R-:W-:-:S07]  /*9b20*/  MOV R0, UR5 ;  /* 0x0000000500007c02 */ /* 0x000fce0008000f00 */
.L_x_180:
[----:B-1----:R1:W2:Y:S02]  /*9b30*/  SYNCS.PHASECHK.TRANS64.TRYWAIT P0, [R0+URZ], R3 ;  /* 0x00000003000075a7 */ /* 0x0022a400080011ff */
[----:B--2---:R-:W-:Y:S05]  /*9b40*/  @!P0 NANOSLEEP.SYNCS 0x989680 ;  /* 0x009896800000895d */ /* 0x004fea0003900000 */
[----:B------:R-:W2:Y:S02]  /*9b50*/  @!P0 SYNCS.PHASECHK.TRANS64 P0, [R0+URZ], R3 ;  /* 0x00000003000085a7 */ /* 0x000ea400080010ff */
[----:B--2---:R-:W-:Y:S05]  /*9b60*/  @!P0 BRA `(.L_x_180) ;  /* 0xfffffffc00f08947 */ /* 0x004fea000383ffff */
[----:B------:R-:W-:Y:S05]  /*9b70*/  BRA `(.L_x_181) ;  /* 0xffffff9800947947 */ /* 0x000fea000383ffff */
.L_x_62:
[----:B------:R-:W-:-:S07]  /*9b80*/  MOV R0, UR5 ;  /* 0x0000000500007c02 */ /* 0x000fce0008000f00 */
.L_x_182:
[----:B-1----:R1:W2:Y:S02]  /*9b90*/  SYNCS.PHASECHK.TRANS64.TRYWAIT P0, [R0+URZ], R3 ;  /* 0x00000003000075a7 */ /* 0x0022a400080011ff */
[----:B--2---:R-:W-:Y:S05]  /*9ba0*/  @!P0 NANOSLEEP.SYNCS 0x989680 ;  /* 0x009896800000895d */ /* 0x004fea0003900000 */
[----:B------:R-:W2:Y:S02]  /*9bb0*/  @!P0 SYNCS.PHASECHK.TRANS64 P0, [R0+URZ], R3 ;  /* 0x00000003000085a7 */ /* 0x000ea400080010ff */
[----:B--2---:R-:W-:Y:S05]  /*9bc0*/  @!P0 BRA `(.L_x_182) ;  /* 0xfffffffc00f08947 */ /* 0x004fea000383ffff */
[----:B------:R-:W-:Y:S05]  /*9bd0*/  BRA `(.L_x_183) ;  /* 0xffffff9800a07947 */ /* 0x000fea000383ffff */
.L_x_65:
[----:B--2---:R2:W3:Y:S02]  /*9be0*/  SYNCS.PHASECHK.TRANS64.TRYWAIT P0, [R0+URZ+0x180], R5 ;  /* 0x00018005000075a7 */ /* 0x0044e400080011ff */
[----:B---3--:R-:W-:Y:S05]  /*9bf0*/  @!P0 NANOSLEEP.SYNCS 0x989680 ;  /* 0x009896800000895d */ /* 0x008fea0003900000 */
[----:B------:R-:W3:Y:S02]  /*9c00*/  @!P0 SYNCS.PHASECHK.TRANS64 P0, [R0+URZ+0x180], R5 ;  /* 0x00018005000085a7 */ /* 0x000ee400080010ff */
[----:B---3--:R-:W-:Y:S05]  /*9c10*/  @!P0 BRA `(.L_x_65) ;  /* 0xfffffffc00f08947 */ /* 0x008fea000383ffff */
[----:B------:R-:W-:Y:S05]  /*9c20*/  BRA `(.L_x_184) ;  /* 0xffffff9800fc7947 */ /* 0x000fea000383ffff */
.L_x_66:
[----:B------:R-:W-:-:S07]  /*9c30*/  MOV R0, UR4 ;  /* 0x0000000400007c02 */ /* 0x000fce0008000f00 */
.L_x_185:
[----:B--2---:R2:W3:Y:S02]  /*9c40*/  SYNCS.PHASECHK.TRANS64.TRYWAIT P0, [R0+URZ+0x150], R7 ;  /* 0x00015007000075a7 */ /* 0x0044e400080011ff */
[----:B---3--:R-:W-:Y:S05]  /*9c50*/  @!P0 NANOSLEEP.SYNCS 0x989680 ;  /* 0x009896800000895d */ /* 0x008fea0003900000 */
[----:B------:R-:W3:Y:S02]  /*9c60*/  @!P0 SYNCS.PHASECHK.TRANS64 P0, [R0+URZ+0x150], R7 ;  /* 0x00015007000085a7 */ /* 0x000ee400080010ff */
[----:B---3--:R-:W-:Y:S05]  /*9c70*/  @!P0 BRA `(.L_x_185) ;  /* 0xfffffffc00f08947 */ /* 0x008fea000383ffff */
[----:B------:R-:W-:Y:S05]  /*9c80*/  BRA `(.L_x_186) ;  /* 0xffffff9c000c7947 */ /* 0x000fea000383ffff */
.L_x_67:
[----:B--2---:R2:W3:Y:S02]  /*9c90*/  SYNCS.PHASECHK.TRANS64.TRYWAIT P1, [R0+URZ+0x140], R5 ;  /* 0x00014005000075a7 */ /* 0x0044e400080211ff */
[----:B---3--:R-:W-:Y:S05]  /*9ca0*/  @!P1 NANOSLEEP.SYNCS 0x989680 ;  /* 0x009896800000995d */ /* 0x008fea0003900000 */
[----:B------:R-:W3:Y:S02]  /*9cb0*/  @!P1 SYNCS.PHASECHK.TRANS64 P1, [R0+URZ+0x140], R5 ;  /* 0x00014005000095a7 */ /* 0x000ee400080210ff */
[----:B---3--:R-:W-:Y:S05]  /*9cc0*/  @!P1 BRA `(.L_x_67) ;  /* 0xfffffffc00f09947 */ /* 0x008fea000383ffff */
[----:B------:R-:W-:Y:S05]  /*9cd0*/  BRA `(.L_x_187) ;  /* 0xffffff9c003c7947 */ /* 0x000fea000383ffff */
.L_x_70:
[----:B------:R-:W-:-:S07]  /*9ce0*/  MOV R0, UR4 ;  /* 0x0000000400007c02 */ /* 0x000fce0008000f00 */
.L_x_188:
[----:B--2---:R2:W3:Y:S02]  /*9cf0*/  SYNCS.PHASECHK.TRANS64.TRYWAIT P0, [R0+URZ+0x150], R3 ;  /* 0x00015003000075a7 */ /* 0x0044e400080011ff */
[----:B---3--:R-:W-:Y:S05]  /*9d00*/  @!P0 NANOSLEEP.SYNCS 0x989680 ;  /* 0x009896800000895d */ /* 0x008fea0003900000 */
[----:B------:R-:W3:Y:S02]  /*9d10*/  @!P0 SYNCS.PHASECHK.TRANS64 P0, [R0+URZ+0x150], R3 ;  /* 0x00015003000085a7 */ /* 0x000ee400080010ff */
[----:B---3--:R-:W-:Y:S05]  /*9d20*/  @!P0 BRA `(.L_x_188) ;  /* 0xfffffffc00f08947 */ /* 0x008fea000383ffff */
[----:B------:R-:W-:Y:S05]  /*9d30*/  BRA `(.L_x_69) ;  /* 0xffffff9c00907947 */ /* 0x000fea000383ffff */
.L_x_79:
[----:B--2---:R-:W-:-:S04]  /*9d40*/  MOV R5, UR5 ;  /* 0x0000000500057c02 */ /* 0x004fc80008000f00 */
[----:B------:R2:W3:Y:S03]  /*9d50*/  SYNCS.PHASECHK.TRANS64.TRYWAIT P0, [R5+URZ+0x8], R6 ;  /* 0x00000806050075a7 */ /* 0x0004e600080011ff */
[----:B---3--:R-:W-:Y:S05]  /*9d60*/  @!P0 NANOSLEEP.SYNCS 0x989680 ;  /* 0x009896800000895d */ /* 0x008fea0003900000 */
[----:B------:R-:W3:Y:S02]  /*9d70*/  @!P0 SYNCS.PHASECHK.TRANS64 P0, [R5+URZ+0x8], R6 ;  /* 0x00000806050085a7 */ /* 0x000ee400080010ff */
[----:B---3--:R-:W-:Y:S05]  /*9d80*/  @!P0 BRA `(.L_x_79) ;  /* 0xfffffffc00ec8947 */ /* 0x008fea000383ffff */
[----:B------:R-:W-:Y:S05]  /*9d90*/  BRA `(.L_x_78) ;  /* 0xffffffa000447947 */ /* 0x000fea000383ffff */
.L_x_81:
[----:B------:R-:W-:Y:S01]  /*9da0*/  BSSY B0, `(.L_x_189) ;  /* 0x0000006000007945 */ /* 0x000fe20003800000 */
[----:B------:R-:W-:-:S07]  /*9db0*/  MOV R15, 0xffffffff ;  /* 0xffffffff000f7802 */ /* 0x000fce0000000f00 */
[----:B-12--5:R-:W-:Y:S05]  /*9dc0*/  WARPSYNC.COLLECTIVE R15, `(.L_x_190) ;  /* 0x000000000f0c7348 */ /* 0x026fea0003c00000 */
[----:B------:R-:W-:Y:S02]  /*9dd0*/  ELECT P6, UR79, PT ;  /* 0x00000000004f782f */ /* 0x000fe400038c0000 */
[----:B------:R-:W-:Y:S01]  /*9de0*/  MOV R14, UR79 ;  /* 0x0000004f000e7c02 */ /* 0x000fe20008000f00 */
[----:B-12--5:R-:W-:Y:S10]  /*9df0*/  ENDCOLLECTIVE ;  /* 0x000000000000791b */ /* 0x026ff40003800000 */
.L_x_190:
[----:B------:R-:W-:Y:S05]  /*9e00*/  BSYNC B0 ;  /* 0x0000000000007941 */ /* 0x000fea0003800000 */
.L_x_189:
[----:B------:R-:W-:Y:S01]  /*9e10*/  PLOP3.LUT P0, PT, P6, PT, PT, 0x80, 0x8 ;  /* 0x000000000008781c */ /* 0x000fe2000370f070 */
[----:B------:R-:W-:-:S12]  /*9e20*/  BRA `(.L_x_191) ;  /* 0xffffffa000707947 */ /* 0x000fd8000383ffff */
.L_x_83:
[----:B--2---:R-:W-:-:S04]  /*9e30*/  MOV R3, UR5 ;  /* 0x0000000500037c02 */ /* 0x004fc80008000f00 */
[----:B------:R2:W3:Y:S03]  /*9e40*/  SYNCS.PHASECHK.TRANS64.TRYWAIT P0, [R3+URZ+0x8], R4 ;  /* 0x00000804030075a7 */ /* 0x0004e600080011ff */
[----:B---3--:R-:W-:Y:S05]  /*9e50*/  @!P0 NANOSLEEP.SYNCS 0x989680 ;  /* 0x009896800000895d */ /* 0x008fea0003900000 */
[----:B------:R-:W3:Y:S02]  /*9e60*/  @!P0 SYNCS.PHASECHK.TRANS64 P0, [R3+URZ+0x8], R4 ;  /* 0x00000804030085a7 */ /* 0x000ee400080010ff */
[----:B---3--:R-:W-:Y:S05]  /*9e70*/  @!P0 BRA `(.L_x_83) ;  /* 0xfffffffc00ec8947 */ /* 0x008fea000383ffff */
[----:B------:R-:W-:Y:S05]  /*9e80*/  BRA `(.L_x_82) ;  /* 0xffffffa000747947 */ /* 0x000fea000383ffff */
.L_x_84:
[----:B-1----:R1:W2:Y:S02]  /*9e90*/  SYNCS.PHASECHK.TRANS64.TRYWAIT P0, [R2+URZ+0x140], R5 ;  /* 0x00014005020075a7 */ /* 0x0022a400080011ff */
[----:B--2---:R-:W-:Y:S05]  /*9ea0*/  @!P0 NANOSLEEP.SYNCS 0x989680 ;  /* 0x009896800000895d */ /* 0x004fea0003900000 */
[----:B------:R-:W2:Y:S02]  /*9eb0*/  @!P0 SYNCS.PHASECHK.TRANS64 P0, [R2+URZ+0x140], R5 ;  /* 0x00014005020085a7 */ /* 0x000ea400080010ff */
[----:B--2---:R-:W-:Y:S05]  /*9ec0*/  @!P0 BRA `(.L_x_84) ;  /* 0xfffffffc00f08947 */ /* 0x004fea000383ffff */
[----:B------:R-:W-:Y:S05]  /*9ed0*/  BRA `(.L_x_192) ;  /* 0xffffffa400947947 */ /* 0x000fea000383ffff */
.L_x_88:
[----:B------:R-:W-:-:S07]  /*9ee0*/  MOV R0, UR44 ;  /* 0x0000002c00007c02 */ /* 0x000fce0008000f00 */
.L_x_193:
[----:B-1----:R1:W2:Y:S02]  /*9ef0*/  SYNCS.PHASECHK.TRANS64.TRYWAIT P0, [R0+URZ+0x170], R5 ;  /* 0x00017005000075a7 */ /* 0x0022a400080011ff */
[----:B--2---:R-:W-:Y:S05]  /*9f00*/  @!P0 NANOSLEEP.SYNCS 0x989680 ;  /* 0x009896800000895d */ /* 0x004fea0003900000 */
[----:B------:R-:W2:Y:S02]  /*9f10*/  @!P0 SYNCS.PHASECHK.TRANS64 P0, [R0+URZ+0x170], R5 ;  /* 0x00017005000085a7 */ /* 0x000ea400080010ff */
[----:B--2---:R-:W-:Y:S05]  /*9f20*/  @!P0 BRA `(.L_x_193) ;  /* 0xfffffffc00f08947 */ /* 0x004fea000383ffff */
[----:B------:R-:W-:Y:S05]  /*9f30*/  BRA `(.L_x_194) ;  /* 0xffffffac002c7947 */ /* 0x000fea000383ffff */
.L_x_91:
[----:B------:R-:W-:Y:S07]  /*9f40*/  MOV R0, UR7 ;  /* 0x0000000700007c02 */ /* 0x000fee0008000f00 */
.L_x_195:
[----:B-1----:R1:W2:Y:S02]  /*9f50*/  SYNCS.PHASECHK.TRANS64.TRYWAIT P0, [R0+URZ], R5 ;  /* 0x00000005000075a7 */ /* 0x0022a400080011ff */
[----:B--2---:R-:W-:Y:S05]  /*9f60*/  @!P0 NANOSLEEP.SYNCS 0x989680 ;  /* 0x009896800000895d */ /* 0x004fea0003900000 */
[----:B------:R-:W2:Y:S02]  /*9f70*/  @!P0 SYNCS.PHASECHK.TRANS64 P0, [R0+URZ], R5 ;  /* 0x00000005000085a7 */ /* 0x000ea400080010ff */
[----:B--2---:R-:W-:Y:S05]  /*9f80*/  @!P0 BRA `(.L_x_195) ;  /* 0xfffffffc00f08947 */ /* 0x004fea000383ffff */
[----:B------:R-:W-:Y:S05]  /*9f90*/  BRA `(.L_x_90) ;  /* 0xffffffac006c7947 */ /* 0x000fea000383ffff */
.L_x_95:
[----:B-1----:R-:W-:-:S07]  /*9fa0*/  MOV R0, UR4 ;  /* 0x0000000400007c02 */ /* 0x002fce0008000f00 */
.L_x_196:
[----:B-1----:R1:W2:Y:S02]  /*9fb0*/  SYNCS.PHASECHK.TRANS64.TRYWAIT P0, [R0+URZ], R3 ;  /* 0x00000003000075a7 */ /* 0x0022a400080011ff */
[----:B--2---:R-:W-:Y:S05]  /*9fc0*/  @!P0 NANOSLEEP.SYNCS 0x989680 ;  /* 0x009896800000895d */ /* 0x004fea0003900000 */
[----:B------:R-:W2:Y:S02]  /*9fd0*/  @!P0 SYNCS.PHASECHK.TRANS64 P0, [R0+URZ], R3 ;  /* 0x00000003000085a7 */ /* 0x000ea400080010ff */
[----:B--2---:R-:W-:Y:S05]  /*9fe0*/  @!P0 BRA `(.L_x_196) ;  /* 0xfffffffc00f08947 */ /* 0x004fea000383ffff */
[----:B------:R-:W-:Y:S05]  /*9ff0*/  BRA `(.L_x_197) ;  /* 0xffffffb000747947 */ /* 0x000fea000383ffff */
.L_x_98:
[----:B------:R-:W-:-:S07]  /*a000*/  MOV R0, UR26 ;  /* 0x0000001a00007c02 */ /* 0x000fce0008000f00 */
.L_x_198:
[----:B-1----:R1:W2:Y:S02]  /*a010*/  SYNCS.PHASECHK.TRANS64.TRYWAIT P1, [R0+URZ+0x1a0], R3 ;  /* 0x0001a003000075a7 */ /* 0x0022a400080211ff */
[----:B--2---:R-:W-:Y:S05]  /*a020*/  @!P1 NANOSLEEP.SYNCS 0x989680 ;  /* 0x009896800000995d */ /* 0x004fea0003900000 */
[----:B------:R-:W2:Y:S02]  /*a030*/  @!P1 SYNCS.PHASECHK.TRANS64 P1, [R0+URZ+0x1a0], R3 ;  /* 0x0001a003000095a7 */ /* 0x000ea400080210ff */
[----:B--2---:R-:W-:Y:S05]  /*a040*/  @!P1 BRA `(.L_x_198) ;  /* 0xfffffffc00f09947 */ /* 0x004fea000383ffff */
[----:B------:R-:W-:Y:S05]  /*a050*/  BRA `(.L_x_199) ;  /* 0xffffffb000c07947 */ /* 0x000fea000383ffff */
.L_x_103:
[----:B--2---:R2:W3:Y:S02]  /*a060*/  SYNCS.PHASECHK.TRANS64.TRYWAIT P0, [R8+URZ+0x140], R5 ;  /* 0x00014005080075a7 */ /* 0x0044e400080011ff */
[----:B---3--:R-:W-:Y:S05]  /*a070*/  @!P0 NANOSLEEP.SYNCS 0x989680 ;  /* 0x009896800000895d */ /* 0x008fea0003900000 */
[----:B------:R-:W3:Y:S02]  /*a080*/  @!P0 SYNCS.PHASECHK.TRANS64 P0, [R8+URZ+0x140], R5 ;  /* 0x00014005080085a7 */ /* 0x000ee400080010ff */
[----:B---3--:R-:W-:Y:S05]  /*a090*/  @!P0 BRA `(.L_x_103) ;  /* 0xfffffffc00f08947 */ /* 0x008fea000383ffff */
[----:B------:R-:W-:Y:S05]  /*a0a0*/  BRA `(.L_x_200) ;  /* 0xffffffb400e87947 */ /* 0x000fea000383ffff */
.L_x_106:
[----:B------:R-:W-:Y:S07]  /*a0b0*/  MOV R0, UR24 ;  /* 0x0000001800007c02 */ /* 0x000fee0008000f00 */
.L_x_201:
[----:B--2---:R2:W3:Y:S02]  /*a0c0*/  SYNCS.PHASECHK.TRANS64.TRYWAIT P1, [R0+URZ+0x138], R5 ;  /* 0x00013805000075a7 */ /* 0x0044e400080211ff */
[----:B---3--:R-:W-:Y:S05]  /*a0d0*/  @!P1 NANOSLEEP.SYNCS 0x989680 ;  /* 0x009896800000995d */ /* 0x008fea0003900000 */
[----:B------:R-:W3:Y:S02]  /*a0e0*/  @!P1 SYNCS.PHASECHK.TRANS64 P1, [R0+URZ+0x138], R5 ;  /* 0x00013805000095a7 */ /* 0x000ee400080210ff */
[----:B---3--:R-:W-:Y:S05]  /*a0f0*/  @!P1 BRA `(.L_x_201) ;  /* 0xfffffffc00f09947 */ /* 0x008fea000383ffff */
[----:B------:R-:W-:Y:S05]  /*a100*/  BRA `(.L_x_105) ;  /* 0xffffffbc00607947 */ /* 0x000fea000383ffff */
.L_x_109:
[----:B------:R-:W-:Y:S07]  /*a110*/  MOV R0, UR4 ;  /* 0x0000000400007c02 */ /* 0x000fee0008000f00 */
.L_x_202:
[----:B--2---:R2:W3:Y:S02]  /*a120*/  SYNCS.PHASECHK.TRANS64.TRYWAIT P0, [R0+URZ+0x118], R5 ;  /* 0x00011805000075a7 */ /* 0x0044e400080011ff */
[----:B---3--:R-:W-:Y:S05]  /*a130*/  @!P0 NANOSLEEP.SYNCS 0x989680 ;  /* 0x009896800000895d */ /* 0x008fea0003900000 */
[----:B------:R-:W3:Y:S02]  /*a140*/  @!P0 SYNCS.PHASECHK.TRANS64 P0, [R0+URZ+0x118], R5 ;  /* 0x00011805000085a7 */ /* 0x000ee400080010ff */
[----:B---3--:R-:W-:Y:S05]  /*a150*/  @!P0 BRA `(.L_x_202) ;  /* 0xfffffffc00f08947 */ /* 0x008fea000383ffff */
[----:B------:R-:W-:Y:S05]  /*a160*/  BRA `(.L_x_203) ;  /* 0xffffffbc00bc7947 */ /* 0x000fea000383ffff */
.L_x_110:
[----:B------:R-:W-:Y:S07]  /*a170*/  MOV R5, UR5 ;  /* 0x0000000500057c02 */ /* 0x000fee0008000f00 */
.L_x_204:
[----:B--2---:R2:W3:Y:S02]  /*a180*/  SYNCS.PHASECHK.TRANS64.TRYWAIT P0, [R5+URZ+0x118], R0 ;  /* 0x00011800050075a7 */ /* 0x0044e400080011ff */
[----:B---3--:R-:W-:Y:S05]  /*a190*/  @!P0 NANOSLEEP.SYNCS 0x989680 ;  /* 0x009896800000895d */ /* 0x008fea0003900000 */
[----:B------:R-:W3:Y:S02]  /*a1a0*/  @!P0 SYNCS.PHASECHK.TRANS64 P0, [R5+URZ+0x118], R0 ;  /* 0x00011800050085a7 */ /* 0x000ee400080010ff */
[----:B---3--:R-:W-:Y:S05]  /*a1b0*/  @!P0 BRA `(.L_x_204) ;  /* 0xfffffffc00f08947 */ /* 0x008fea000383ffff */
[----:B------:R-:W-:Y:S05]  /*a1c0*/  BRA `(.L_x_205) ;  /* 0xffffffc000247947 */ /* 0x000fea000383ffff */
.L_x_112:
[----:B------:R-:W-:-:S07]  /*a1d0*/  MOV R0, UR4 ;  /* 0x0000000400007c02 */ /* 0x000fce0008000f00 */
.L_x_206:
[----:B--2---:R2:W3:Y:S02]  /*a1e0*/  SYNCS.PHASECHK.TRANS64.TRYWAIT P0, [R0+URZ], R3 ;  /* 0x00000003000075a7 */ /* 0x0044e400080011ff */
[----:B---3--:R-:W-:Y:S05]  /*a1f0*/  @!P0 NANOSLEEP.SYNCS 0x989680 ;  /* 0x009896800000895d */ /* 0x008fea0003900000 */
[----:B------:R-:W3:Y:S02]  /*a200*/  @!P0 SYNCS.PHASECHK.TRANS64 P0, [R0+URZ], R3 ;  /* 0x00000003000085a7 */ /* 0x000ee400080010ff */
[----:B---3--:R-:W-:Y:S05]  /*a210*/  @!P0 BRA `(.L_x_206) ;  /* 0xfffffffc00f08947 */ /* 0x008fea000383ffff */
[----:B------:R-:W-:Y:S05]  /*a220*/  BRA `(.L_x_207) ;  /* 0xffffffc000b87947 */ /* 0x000fea000383ffff */
.L_x_113:
[----:B------:R-:W-:-:S07]  /*a230*/  MOV R0, UR5 ;  /* 0x0000000500007c02 */ /* 0x000fce0008000f00 */
.L_x_208:
[----:B--2---:R2:W3:Y:S02]  /*a240*/  SYNCS.PHASECHK.TRANS64.TRYWAIT P0, [R0+URZ], R3 ;  /* 0x00000003000075a7 */ /* 0x0044e400080011ff */
[----:B---3--:R-:W-:Y:S05]  /*a250*/  @!P0 NANOSLEEP.SYNCS 0x989680 ;  /* 0x009896800000895d */ /* 0x008fea0003900000 */
[----:B------:R-:W3:Y:S02]  /*a260*/  @!P0 SYNCS.PHASECHK.TRANS64 P0, [R0+URZ], R3 ;  /* 0x00000003000085a7 */ /* 0x000ee400080010ff */
[----:B---3--:R-:W-:Y:S05]  /*a270*/  @!P0 BRA `(.L_x_208) ;  /* 0xfffffffc00f08947 */ /* 0x008fea000383ffff */
[----:B------:R-:W-:Y:S05]  /*a280*/  BRA `(.L_x_209) ;  /* 0xffffffc000c47947 */ /* 0x000fea000383ffff */
.L_x_115:
[----:B-1----:R1:W2:Y:S02]  /*a290*/  SYNCS.PHASECHK.TRANS64.TRYWAIT P0, [R0+URZ+0x140], R3 ;  /* 0x00014003000075a7 */ /* 0x0022a400080011ff */
[----:B--2---:R-:W-:Y:S05]  /*a2a0*/  @!P0 NANOSLEEP.SYNCS 0x989680 ;  /* 0x009896800000895d */ /* 0x004fea0003900000 */
[----:B------:R-:W2:Y:S02]  /*a2b0*/  @!P0 SYNCS.PHASECHK.TRANS64 P0, [R0+URZ+0x140], R3 ;  /* 0x00014003000085a7 */ /* 0x000ea400080010ff */
[----:B--2---:R-:W-:Y:S05]  /*a2c0*/  @!P0 BRA `(.L_x_115) ;  /* 0xfffffffc00f08947 */ /* 0x004fea000383ffff */
[----:B------:R-:W-:Y:S05]  /*a2d0*/  BRA `(.L_x_210) ;  /* 0xffffffc400a87947 */ /* 0x000fea000383ffff */
.L_x_125:
[----:B-1----:R1:W3:Y:S02]  /*a2e0*/  SYNCS.PHASECHK.TRANS64.TRYWAIT P1, [R0+URZ+0x100], R3 ;  /* 0x00010003000075a7 */ /* 0x0022e400080211ff */
[----:B---3--:R-:W-:Y:S05]  /*a2f0*/  @!P1 NANOSLEEP.SYNCS 0x989680 ;  /* 0x009896800000995d */ /* 0x008fea0003900000 */
[----:B------:R-:W3:Y:S02]  /*a300*/  @!P1 SYNCS.PHASECHK.TRANS64 P1, [R0+URZ+0x100], R3 ;  /* 0x00010003000095a7 */ /* 0x000ee400080210ff */
[----:B---3--:R-:W-:Y:S05]  /*a310*/  @!P1 BRA `(.L_x_125) ;  /* 0xfffffffc00f09947 */ /* 0x008fea000383ffff */
[----:B------:R-:W-:Y:S05]  /*a320*/  BRA `(.L_x_124) ;  /* 0xffffffd400487947 */ /* 0x000fea000383ffff */
.L_x_127:
[----:B-1----:R1:W4:Y:S02]  /*a330*/  SYNCS.PHASECHK.TRANS64.TRYWAIT P0, [R89+URZ+0x160], R2 ;  /* 0x00016002590075a7 */ /* 0x00232400080011ff */
[----:B----4-:R-:W-:Y:S05]  /*a340*/  @!P0 NANOSLEEP.SYNCS 0x989680 ;  /* 0x009896800000895d */ /* 0x010fea0003900000 */
[----:B------:R-:W4:Y:S02]  /*a350*/  @!P0 SYNCS.PHASECHK.TRANS64 P0, [R89+URZ+0x160], R2 ;  /* 0x00016002590085a7 */ /* 0x000f2400080010ff */
[----:B----4-:R-:W-:Y:S05]  /*a360*/  @!P0 BRA `(.L_x_127) ;  /* 0xfffffffc00f08947 */ /* 0x010fea000383ffff */
[----:B------:R-:W-:Y:S05]  /*a370*/  BRA `(.L_x_126) ;  /* 0xffffffd400807947 */ /* 0x000fea000383ffff */
.L_x_138:
[----:B--2---:R2:W4:Y:S02]  /*a380*/  SYNCS.PHASECHK.TRANS64.TRYWAIT P0, [R2+URZ+0x100], R111 ;  /* 0x0001006f020075a7 */ /* 0x00452400080011ff */
[----:B----4-:R-:W-:Y:S05]  /*a390*/  @!P0 NANOSLEEP.SYNCS 0x989680 ;  /* 0x009896800000895d */ /* 0x010fea0003900000 */
[----:B------:R-:W4:Y:S02]  /*a3a0*/  @!P0 SYNCS.PHASECHK.TRANS64 P0, [R2+URZ+0x100], R111 ;  /* 0x0001006f020085a7 */ /* 0x000f2400080010ff */
[----:B----4-:R-:W-:Y:S05]  /*a3b0*/  @!P0 BRA `(.L_x_138) ;  /* 0xfffffffc00f08947 */ /* 0x010fea000383ffff */
[----:B------:R-:W-:Y:S05]  /*a3c0*/  BRA `(.L_x_137) ;  /* 0xffffffe000707947 */ /* 0x000fea000383ffff */
        .weak           $__internal_0_$__cuda_sm10x_tcgen05_guardrail_trap_col_being_dealloced_not_returned_by_alloc
        .type           $__internal_0_$__cuda_sm10x_tcgen05_guardrail_trap_col_being_dealloced_not_returned_by_alloc,@function
        .size           $__internal_0_$__cuda_sm10x_tcgen05_guardrail_trap_col_being_dealloced_not_returned_by_alloc,($__internal_1_$__cuda_sm10x_tcgen05_guardrail_trap_phase_invalid_during_alloc - $__internal_0_$__cuda_sm10x_tcgen05_guardrail_trap_col_being_dealloced_not_returned_by_alloc)
$__internal_0_$__cuda_sm10x_tcgen05_guardrail_trap_col_being_dealloced_not_returned_by_alloc:
[----:B------:R-:W-:Y:S05]  /*a3d0*/  BPT.TRAP 0x1 ;  /* 0x000000040000795c */ /* 0x000fea0000300000 */
[----:B------:R-:W-:-:S04]  /*a3e0*/  HFMA2 R3, -RZ, RZ, 0, 0 ;  /* 0x00000000ff037431 */ /* 0x000fc800000001ff */
[----:B------:R-:W-:Y:S05]  /*a3f0*/  RET.REL.NODEC R2 `(_ZN7cutlass13device_kernelINS_4gemm6kernel13GemmUniversalIN4cute5tupleIJiiiiEEENS1_10collective13CollectiveMmaINS1_46MainloopSm100TmaUmmaWarpSpecializedBlockScaledILi16ELi2ELi2ENS5_IJNS4_1CILi4EEENSA_ILi1EEESC_EEEEENS5_IJNSA_ILi256EEENSA_ILi64EEENSA_ILi128EEEEEENS5_IJNS_12float_e2m1_tENS_13float_ue4m3_tEEEENS5_IJNS5_IJlSC_lEEENS4_6LayoutINS5_IJNS5_IJNS5_IJNSA_ILi32EEESB_EEEiEEENS5_IJNS5_IJNSA_ILi16EEESB_EEEiEEENS5_IJSC_iEEEEEENS5_IJST_NS5_IJNS5_IJNSA_ILi0EEESC_EEENSA_ILi512EEEEEENS5_IJSW_iEEEEEEEEEEESL_S13_NS4_8TiledMMAINS4_8MMA_AtomIJNS4_23SM100_MMA_MXF4_2x1SM_SSISJ_SJ_fSK_Li256ELi64ELi16ELNS4_4UMMA5MajorE0ELS18_0ELNS17_7ScaleInE0ELS19_0EEEEEENSN_INS5_IJSC_SC_SC_EEENS5_IJSW_SW_SW_EEEEENS5_IJNS4_10UnderscoreES1F_S1F_EEEEENS5_IJNS4_18SM100_TMA_2SM_LOADES1I_EEENS5_IJNS4_14ComposedLayoutINS4_7SwizzleILi2ELi4ELi3EEENS4_18smem_ptr_flag_bitsILi4EEENSN_INS5_IJNSA_ILi8EEESH_EEENS5_IJSH_SC_EEEEEEENSN_INS5_IJNS5_IJNS5_IJSP_SC_EEESS_EEESC_NS5_IJSC_NSA_ILi2EEEEEEEEENS5_IJNS5_IJNS5_IJSS_SY_EEESX_EEESW_NS5_IJSB_SY_EEEEEEEEEEEvNS4_8identityENS5_IJNS4_28SM100_TMA_2SM_LOAD_MULTICASTES26_EEES24_vS25_EENS_8epilogue10collective18CollectiveEpilogueINS29_23Sm100TmaWarpSpecializedILi3ELi2ELi32ELb1ELb0EEEJNS5_IJSH_SG_SH_EEENS5_IJNSN_ISH_SC_EENSN_ISO_SC_EEEEENS_10bfloat16_tESM_S2I_SM_NS29_6fusion15FusionCallbacksIS2D_NS2J_17LinearCombinationIS2I_fS2I_fLNS_15FloatRoundStyleE2EEES2E_S2H_JEEENS4_5SM1004TMEM4LOAD26SM100_TMEM_LOAD_32dp32b32xENS4_13SM90_TMA_LOADENS1K_IS1M_NS1N_ILi16EEENSN_INS5_IJS1P_SO_EEENS5_IJSO_SC_EEEEEEENS4_39AutoVectorizingCopyWithAssumedAlignmentILi128EEENS4_14SM90_TMA_STOREES2Y_S30_S30_EEEvvEEEEvNT_6ParamsE) ;  /* 0xffffff5c02007950 */ /* 0x000fea0003c3ffff */
        .weak           $__internal_1_$__cuda_sm10x_tcgen05_guardrail_trap_phase_invalid_during_alloc
        .type           $__internal_1_$__cuda_sm10x_tcgen05_guardrail_trap_phase_invalid_during_alloc,@function
        .size           $__internal_1_$__cuda_sm10x_tcgen05_guardrail_trap_phase_invalid_during_alloc,($__internal_2_$__cuda_sm10x_tcgen05_guardrail_trap_unallocated_columns_being_dealloced - $__internal_1_$__cuda_sm10x_tcgen05_guardrail_trap_phase_invalid_during_alloc)
$__internal_1_$__cuda_sm10x_tcgen05_guardrail_trap_phase_invalid_during_alloc:
[----:B------:R-:W-:Y:S05]  /*a400*/  BPT.TRAP 0x1 ;  /* 0x000000040000795c */ /* 0x000fea0000300000 */
[----:B------:R-:W-:-:S04]  /*a410*/  MOV R5, 0x0 ;  /* 0x0000000000057802 */ /* 0x000fc80000000f00 */
[----:B------:R-:W-:Y:S05]  /*a420*/  RET.REL.NODEC R4 `(_ZN7cutlass13device_kernelINS_4gemm6kernel13GemmUniversalIN4cute5tupleIJiiiiEEENS1_10collective13CollectiveMmaINS1_46MainloopSm100TmaUmmaWarpSpecializedBlockScaledILi16ELi2ELi2ENS5_IJNS4_1CILi4EEENSA_ILi1EEESC_EEEEENS5_IJNSA_ILi256EEENSA_ILi64EEENSA_ILi128EEEEEENS5_IJNS_12float_e2m1_tENS_13float_ue4m3_tEEEENS5_IJNS5_IJlSC_lEEENS4_6LayoutINS5_IJNS5_IJNS5_IJNSA_ILi32EEESB_EEEiEEENS5_IJNS5_IJNSA_ILi16EEESB_EEEiEEENS5_IJSC_iEEEEEENS5_IJST_NS5_IJNS5_IJNSA_ILi0EEESC_EEENSA_ILi512EEEEEENS5_IJSW_iEEEEEEEEEEESL_S13_NS4_8TiledMMAINS4_8MMA_AtomIJNS4_23SM100_MMA_MXF4_2x1SM_SSISJ_SJ_fSK_Li256ELi64ELi16ELNS4_4UMMA5MajorE0ELS18_0ELNS17_7ScaleInE0ELS19_0EEEEEENSN_INS5_IJSC_SC_SC_EEENS5_IJSW_SW_SW_EEEEENS5_IJNS4_10UnderscoreES1F_S1F_EEEEENS5_IJNS4_18SM100_TMA_2SM_LOADES1I_EEENS5_IJNS4_14ComposedLayoutINS4_7SwizzleILi2ELi4ELi3EEENS4_18smem_ptr_flag_bitsILi4EEENSN_INS5_IJNSA_ILi8EEESH_EEENS5_IJSH_SC_EEEEEEENSN_INS5_IJNS5_IJNS5_IJSP_SC_EEESS_EEESC_NS5_IJSC_NSA_ILi2EEEEEEEEENS5_IJNS5_IJNS5_IJSS_SY_EEESX_EEESW_NS5_IJSB_SY_EEEEEEEEEEEvNS4_8identityENS5_IJNS4_28SM100_TMA_2SM_LOAD_MULTICASTES26_EEES24_vS25_EENS_8epilogue10collective18CollectiveEpilogueINS29_23Sm100TmaWarpSpecializedILi3ELi2ELi32ELb1ELb0EEEJNS5_IJSH_SG_SH_EEENS5_IJNSN_ISH_SC_EENSN_ISO_SC_EEEEENS_10bfloat16_tESM_S2I_SM_NS29_6fusion15FusionCallbacksIS2D_NS2J_17LinearCombinationIS2I_fS2I_fLNS_15FloatRoundStyleE2EEES2E_S2H_JEEENS4_5SM1004TMEM4LOAD26SM100_TMEM_LOAD_32dp32b32xENS4_13SM90_TMA_LOADENS1K_IS1M_NS1N_ILi16EEENSN_INS5_IJS1P_SO_EEENS5_IJSO_SC_EEEEEEENS4_39AutoVectorizingCopyWithAssumedAlignmentILi128EEENS4_14SM90_TMA_STOREES2Y_S30_S30_EEEvvEEEEvNT_6ParamsE) ;  /* 0xffffff5804f47950 */ /* 0x000fea0003c3ffff */
        .weak           $__internal_2_$__cuda_sm10x_tcgen05_guardrail_trap_unallocated_columns_being_dealloced
        .type           $__internal_2_$__cuda_sm10x_tcgen05_guardrail_trap_unallocated_columns_being_dealloced,@function
        .size           $__internal_2_$__cuda_sm10x_tcgen05_guardrail_trap_unallocated_columns_being_dealloced,(.L_x_212 - $__internal_2_$__cuda_sm10x_tcgen05_guardrail_trap_unallocated_columns_being_dealloced)
$__internal_2_$__cuda_sm10x_tcgen05_guardrail_trap_unallocated_columns_being_dealloced:
[----:B------:R-:W-:Y:S05]  /*a430*/  BPT.TRAP 0x1 ;  /* 0x000000040000795c */ /* 0x000fea0000300000 */
[----:B------:R-:W-:-:S04]  /*a440*/  HFMA2 R3, -RZ, RZ, 0, 0 ;  /* 0x00000000ff037431 */ /* 0x000fc800000001ff */
[----:B------:R-:W-:Y:S05]  /*a450*/  RET.REL.NODEC R2 `(_ZN7cutlass13device_kernelINS_4gemm6kernel13GemmUniversalIN4cute5tupleIJiiiiEEENS1_10collective13CollectiveMmaINS1_46MainloopSm100TmaUmmaWarpSpecializedBlockScaledILi16ELi2ELi2ENS5_IJNS4_1CILi4EEENSA_ILi1EEESC_EEEEENS5_IJNSA_ILi256EEENSA_ILi64EEENSA_ILi128EEEEEENS5_IJNS_12float_e2m1_tENS_13float_ue4m3_tEEEENS5_IJNS5_IJlSC_lEEENS4_6LayoutINS5_IJNS5_IJNS5_IJNSA_ILi32EEESB_EEEiEEENS5_IJNS5_IJNSA_ILi16EEESB_EEEiEEENS5_IJSC_iEEEEEENS5_IJST_NS5_IJNS5_IJNSA_ILi0EEESC_EEENSA_ILi512EEEEEENS5_IJSW_iEEEEEEEEEEESL_S13_NS4_8TiledMMAINS4_8MMA_AtomIJNS4_23SM100_MMA_MXF4_2x1SM_SSISJ_SJ_fSK_Li256ELi64ELi16ELNS4_4UMMA5MajorE0ELS18_0ELNS17_7ScaleInE0ELS19_0EEEEEENSN_INS5_IJSC_SC_SC_EEENS5_IJSW_SW_SW_EEEEENS5_IJNS4_10UnderscoreES1F_S1F_EEEEENS5_IJNS4_18SM100_TMA_2SM_LOADES1I_EEENS5_IJNS4_14ComposedLayoutINS4_7SwizzleILi2ELi4ELi3EEENS4_18smem_ptr_flag_bitsILi4EEENSN_INS5_IJNSA_ILi8EEESH_EEENS5_IJSH_SC_EEEEEEENSN_INS5_IJNS5_IJNS5_IJSP_SC_EEESS_EEESC_NS5_IJSC_NSA_ILi2EEEEEEEEENS5_IJNS5_IJNS5_IJSS_SY_EEESX_EEESW_NS5_IJSB_SY_EEEEEEEEEEEvNS4_8identityENS5_IJNS4_28SM100_TMA_2SM_LOAD_MULTICASTES26_EEES24_vS25_EENS_8epilogue10collective18CollectiveEpilogueINS29_23Sm100TmaWarpSpecializedILi3ELi2ELi32ELb1ELb0EEEJNS5_IJSH_SG_SH_EEENS5_IJNSN_ISH_SC_EENSN_ISO_SC_EEEEENS_10bfloat16_tESM_S2I_SM_NS29_6fusion15FusionCallbacksIS2D_NS2J_17LinearCombinationIS2I_fS2I_fLNS_15FloatRoundStyleE2EEES2E_S2H_JEEENS4_5SM1004TMEM4LOAD26SM100_TMEM_LOAD_32dp32b32xENS4_13SM90_TMA_LOADENS1K_IS1M_NS1N_ILi16EEENSN_INS5_IJS1P_SO_EEENS5_IJSO_SC_EEEEEEENS4_39AutoVectorizingCopyWithAssumedAlignmentILi128EEENS4_14SM90_TMA_STOREES2Y_S30_S30_EEEvvEEEEvNT_6ParamsE) ;  /* 0xffffff5802e87950 */ /* 0x000fea0003c3ffff */
.L_x_211:
[----:B------:R-:W-:-:S00]  /*a460*/  BRA `(.L_x_211) ;  /* 0xfffffffc00fc7947 */ /* 0x000fc0000383ffff */
[----:B------:R-:W-:-:S00]  /*a470*/  NOP ;  /* 0x0000000000007918 */ /* 0x000fc00000000000 */
        /* <DEDUP_REMOVED lines=8> */
.L_x_212:


//--------------------- .nv.global.init           --------------------------
	.section	.nv.global.init,"aw",@progbits
.nv.global.init:
	.type		$str$29,@object
	.size		$str$29,($str$30 - $str$29)
$str$29:
        /*0000*/ 	.byte	0x28, 0x61, 0x64, 0x64, 0x72, 0x65, 0x73, 0x73, 0x20, 0x26, 0x20, 0x6d, 0x61, 0x73, 0x6b, 0x29
        /*0010*/ 	.byte	0x20, 0x3d, 0x3d, 0x20, 0x30, 0x00
	.type		$str$30,@object
	.size		$str$30,($str$26 - $str$30)
$str$30:
        /*0016*/ 	.byte	0x2f, 0x74, 0x6d, 0x70, 0x2f, 0x63, 0x75, 0x74, 0x6c, 0x61, 0x73, 0x73, 0x5f, 0x73, 0x77, 0x65
        /*0026*/ 	.byte	0x65, 0x70, 0x5f, 0x73, 0x72, 0x63, 0x2f, 0x69, 0x6e, 0x63, 0x6c, 0x75, 0x64, 0x65, 0x2f, 0x63
        /*0036*/ 	.byte	0x75, 0x74, 0x65, 0x2f, 0x70, 0x6f, 0x69, 0x6e, 0x74, 0x65, 0x72, 0x5f, 0x66, 0x6c, 0x61, 0x67
        /*0046*/ 	.byte	0x67, 0x65, 0x64, 0x2e, 0x68, 0x70, 0x70, 0x00
	.type		$str$26,@object
	.size		$str$26,($str$25 - $str$26)
$str$26:
        /*004e*/ 	.byte	0x2f, 0x74, 0x6d, 0x70, 0x2f, 0x63, 0x75, 0x74, 0x6c, 0x61, 0x73, 0x73, 0x5f, 0x73, 0x77, 0x65
        /*005e*/ 	.byte	0x65, 0x70, 0x5f, 0x73, 0x72, 0x63, 0x2f, 0x69, 0x6e, 0x63, 0x6c, 0x75, 0x64, 0x65, 0x2f, 0x63
        /*006e*/ 	.byte	0x75, 0x74, 0x65, 0x2f, 0x61, 0x74, 0x6f, 0x6d, 0x2f, 0x63, 0x6f, 0x70, 0x79, 0x5f, 0x74, 0x72
        /*007e*/ 	.byte	0x61, 0x69, 0x74, 0x73, 0x5f, 0x73, 0x6d, 0x31, 0x30, 0x30, 0x2e, 0x68, 0x70, 0x70, 0x00
	.type		$str$25,@object
	.size		$str$25,(__unnamed_1 - $str$25)
$str$25:
        /*008d*/ 	.byte	0x28, 0x28, 0x75, 0x69, 0x6e, 0x74, 0x33, 0x32, 0x5f, 0x74, 0x28, 0x74, 0x68, 0x72, 0x65, 0x61
        /*009d*/ 	.byte	0x64, 0x49, 0x64, 0x78, 0x2e, 0x78, 0x29, 0x20, 0x2f, 0x20, 0x33, 0x32, 0x29, 0x20, 0x25, 0x20
        /*00ad*/ 	.byte	0x34, 0x29, 0x20, 0x3d, 0x3d, 0x20, 0x28, 0x28, 0x28, 0x74, 0x6d, 0x65, 0x6d, 0x5f, 0x61, 0x64
        /*00bd*/ 	.byte	0x64, 0x72, 0x20, 0x3e, 0x3e, 0x20, 0x31, 0x36, 0x29, 0x20, 0x2f, 0x20, 0x33, 0x32, 0x29, 0x20
        /*00cd*/ 	.byte	0x25, 0x20, 0x34, 0x29, 0x00
	.type		__unnamed_1,@object
	.size		__unnamed_1,(__unnamed_2 - __unnamed_1)
__unnamed_1:
        /*00d2*/ 	.byte	0x61, 0x75, 0x74, 0x6f, 0x20, 0x63, 0x75, 0x74, 0x65, 0x3a, 0x3a, 0x61, 0x73, 0x5f, 0x70, 0x6f
        /* <DEDUP_REMOVED lines=24> */
        /*0262*/ 	.byte	0x34, 0x30, 0x39, 0x36, 0x3e, 0x3e, 0x3e, 0x3e, 0x5d, 0x00
	.type		__unnamed_2,@object
	.size		__unnamed_2,(.L_2 - __unnamed_2)
__unnamed_2:
        /* <DEDUP_REMOVED lines=42> */
        /*050c*/ 	.byte	0x3e, 0x3e, 0x5d, 0x00
.L_2:


//--------------------- .nv.shared._ZN7cutlass13device_kernelINS_4gemm6kernel13GemmUniversalIN4cute5tupleIJiiiiEEENS1_10collective13CollectiveMmaINS1_46MainloopSm100TmaUmmaWarpSpecializedBlockScaledILi16ELi2ELi2ENS5_IJNS4_1CILi4EEENSA_ILi1EEESC_EEEEENS5_IJNSA_ILi256EEENSA_ILi64EEENSA_ILi128EEEEEENS5_IJNS_12float_e2m1_tENS_13float_ue4m3_tEEEENS5_IJNS5_IJlSC_lEEENS4_6LayoutINS5_IJNS5_IJNS5_IJNSA_ILi32EEESB_EEEiEEENS5_IJNS5_IJNSA_ILi16EEESB_EEEiEEENS5_IJSC_iEEEEEENS5_IJST_NS5_IJNS5_IJNSA_ILi0EEESC_EEENSA_ILi512EEEEEENS5_IJSW_iEEEEEEEEEEESL_S13_NS4_8TiledMMAINS4_8MMA_AtomIJNS4_23SM100_MMA_MXF4_2x1SM_SSISJ_SJ_fSK_Li256ELi64ELi16ELNS4_4UMMA5MajorE0ELS18_0ELNS17_7ScaleInE0ELS19_0EEEEEENSN_INS5_IJSC_SC_SC_EEENS5_IJSW_SW_SW_EEEEENS5_IJNS4_10UnderscoreES1F_S1F_EEEEENS5_IJNS4_18SM100_TMA_2SM_LOADES1I_EEENS5_IJNS4_14ComposedLayoutINS4_7SwizzleILi2ELi4ELi3EEENS4_18smem_ptr_flag_bitsILi4EEENSN_INS5_IJNSA_ILi8EEESH_EEENS5_IJSH_SC_EEEEEEENSN_INS5_IJNS5_IJNS5_IJSP_SC_EEESS_EEESC_NS5_IJSC_NSA_ILi2EEEEEEEEENS5_IJNS5_IJNS5_IJSS_SY_EEESX_EEESW_NS5_IJSB_SY_EEEEEEEEEEEvNS4_8identityENS5_IJNS4_28SM100_TMA_2SM_LOAD_MULTICASTES26_EEES24_vS25_EENS_8epilogue10collective18CollectiveEpilogueINS29_23Sm100TmaWarpSpecializedILi3ELi2ELi32ELb1ELb0EEEJNS5_IJSH_SG_SH_EEENS5_IJNSN_ISH_SC_EENSN_ISO_SC_EEEEENS_10bfloat16_tESM_S2I_SM_NS29_6fusion15FusionCallbacksIS2D_NS2J_17LinearCombinationIS2I_fS2I_fLNS_15FloatRoundStyleE2EEES2E_S2H_JEEENS4_5SM1004TMEM4LOAD26SM100_TMEM_LOAD_32dp32b32xENS4_13SM90_TMA_LOADENS1K_IS1M_NS1N_ILi16EEENSN_INS5_IJS1P_SO_EEENS5_IJSO_SC_EEEEEEENS4_39AutoVectorizingCopyWithAssumedAlignmentILi128EEENS4_14SM90_TMA_STOREES2Y_S30_S30_EEEvvEEEEvNT_6ParamsE --------------------------
	.section	.nv.shared._ZN7cutlass13device_kernelINS_4gemm6kernel13GemmUniversalIN4cute5tupleIJiiiiEEENS1_10collective13CollectiveMmaINS1_46MainloopSm100TmaUmmaWarpSpecializedBlockScaledILi16ELi2ELi2ENS5_IJNS4_1CILi4EEENSA_ILi1EEESC_EEEEENS5_IJNSA_ILi256EEENSA_ILi64EEENSA_ILi128EEEEEENS5_IJNS_12float_e2m1_tENS_13float_ue4m3_tEEEENS5_IJNS5_IJlSC_lEEENS4_6LayoutINS5_IJNS5_IJNS5_IJNSA_ILi32EEESB_EEEiEEENS5_IJNS5_IJNSA_ILi16EEESB_EEEiEEENS5_IJSC_iEEEEEENS5_IJST_NS5_IJNS5_IJNSA_ILi0EEESC_EEENSA_ILi512EEEEEENS5_IJSW_iEEEEEEEEEEESL_S13_NS4_8TiledMMAINS4_8MMA_AtomIJNS4_23SM100_MMA_MXF4_2x1SM_SSISJ_SJ_fSK_Li256ELi64ELi16ELNS4_4UMMA5MajorE0ELS18_0ELNS17_7ScaleInE0ELS19_0EEEEEENSN_INS5_IJSC_SC_SC_EEENS5_IJSW_SW_SW_EEEEENS5_IJNS4_10UnderscoreES1F_S1F_EEEEENS5_IJNS4_18SM100_TMA_2SM_LOADES1I_EEENS5_IJNS4_14ComposedLayoutINS4_7SwizzleILi2ELi4ELi3EEENS4_18smem_ptr_flag_bitsILi4EEENSN_INS5_IJNSA_ILi8EEESH_EEENS5_IJSH_SC_EEEEEEENSN_INS5_IJNS5_IJNS5_IJSP_SC_EEESS_EEESC_NS5_IJSC_NSA_ILi2EEEEEEEEENS5_IJNS5_IJNS5_IJSS_SY_EEESX_EEESW_NS5_IJSB_SY_EEEEEEEEEEEvNS4_8identityENS5_IJNS4_28SM100_TMA_2SM_LOAD_MULTICASTES26_EEES24_vS25_EENS_8epilogue10collective18CollectiveEpilogueINS29_23Sm100TmaWarpSpecializedILi3ELi2ELi32ELb1ELb0EEEJNS5_IJSH_SG_SH_EEENS5_IJNSN_ISH_SC_EENSN_ISO_SC_EEEEENS_10bfloat16_tESM_S2I_SM_NS29_6fusion15FusionCallbacksIS2D_NS2J_17LinearCombinationIS2I_fS2I_fLNS_15FloatRoundStyleE2EEES2E_S2H_JEEENS4_5SM1004TMEM4LOAD26SM100_TMEM_LOAD_32dp32b32xENS4_13SM90_TMA_LOADENS1K_IS1M_NS1N_ILi16EEENSN_INS5_IJS1P_SO_EEENS5_IJSO_SC_EEEEEEENS4_39AutoVectorizingCopyWithAssumedAlignmentILi128EEENS4_14SM90_TMA_STOREES2Y_S30_S30_EEEvvEEEEvNT_6ParamsE,"aw",@nobits
	.sectionflags	@""
	.align	16
	.zero		1024


//--------------------- .nv.shared.reserved.0     --------------------------
	.section	.nv.shared.reserved.0,"aw",@nobits
	.weak		__nv_reservedSMEM_offset_0_alias
	.size		__nv_reservedSMEM_offset_0_alias, 0, 64
	.other		__nv_reservedSMEM_offset_0_alias,@"STO_CUDA_RESERVED_SHARED STV_DEFAULT"
__nv_reservedSMEM_offset_0_alias:
	.zero		0
.nv.shared.reserved.0:
	.zero		64
	.weak		__nv_reservedSMEM_tcgen05_partition
	.type		__nv_reservedSMEM_tcgen05_partition,@object
	.size		__nv_reservedSMEM_tcgen05_partition,(.L_0 - __nv_reservedSMEM_tcgen05_partition)
__nv_reservedSMEM_tcgen05_partition:
	.zero		32
.L_0:


//--------------------- .nv.global                --------------------------
	.section	.nv.global,"aw",@nobits
.nv.global:
	.type		_ZN40_INTERNAL_e344da23_4_k_cu_63475c35_238654cute1_E,@object
	.size		_ZN40_INTERNAL_e344da23_4_k_cu_63475c35_238654cute1_E,(_ZN40_INTERNAL_e344da23_4_k_cu_63475c35_238654cuda3std3__45__cpo6cbeginE - _ZN40_INTERNAL_e344da23_4_k_cu_63475c35_238654cute1_E)
_ZN40_INTERNAL_e344da23_4_k_cu_63475c35_238654cute1_E:
	.zero		1
	.type		_ZN40_INTERNAL_e344da23_4_k_cu_63475c35_238654cuda3std3__45__cpo6cbeginE,@object
	.size		_ZN40_INTERNAL_e344da23_4_k_cu_63475c35_238654cuda3std3__45__cpo6cbeginE,(_ZN40_INTERNAL_e344da23_4_k_cu_63475c35_238654cuda3std3__48in_placeE - _ZN40_INTERNAL_e344da23_4_k_cu_63475c35_238654cuda3std3__45__cpo6cbeginE)
_ZN40_INTERNAL_e344da23_4_k_cu_63475c35_238654cuda3std3__45__cpo6cbeginE:
	.zero		1
	.type		_ZN40_INTERNAL_e344da23_4_k_cu_63475c35_238654cuda3std3__48in_placeE,@object
	.size		_ZN40_INTERNAL_e344da23_4_k_cu_63475c35_238654cuda3std3__48in_placeE,(_ZN40_INTERNAL_e344da23_4_k_cu_63475c35_238654cuda3std6ranges3__45__cpo9iter_moveE - _ZN40_INTERNAL_e344da23_4_k_cu_63475c35_238654cuda3std3__48in_placeE)
_ZN40_INTERNAL_e344da23_4_k_cu_63475c35_238654cuda3std3__48in_placeE:
	.zero		1
	.type		_ZN40_INTERNAL_e344da23_4_k_cu_63475c35_238654cuda3std6ranges3__45__cpo9iter_moveE,@object
	.size		_ZN40_INTERNAL_e344da23_4_k_cu_63475c35_238654cuda3std6ranges3__45__cpo9iter_moveE,(_ZN40_INTERNAL_e344da23_4_k_cu_63475c35_238654cuda3std3__45__cpo5beginE - _ZN40_INTERNAL_e344da23_4_k_cu_63475c35_238654cuda3std6ranges3__45__cpo9iter_moveE)
_ZN40_INTERNAL_e344da23_4_k_cu_63475c35_238654cuda3std6ranges3__45__cpo9iter_moveE:
	.zero		1
	.type		_ZN40_INTERNAL_e344da23_4_k_cu_63475c35_238654cuda3std3__45__cpo5beginE,@object
	.size		_ZN40_INTERNAL_e344da23_4_k_cu_63475c35_238654cuda3std3__45__cpo5beginE,(_ZN40_INTERNAL_e344da23_4_k_cu_63475c35_238654cuda3std3__442_GLOBAL__N__e344da23_4_k_cu_63475c35_238656ignoreE - _ZN40_INTERNAL_e344da23_4_k_cu_63475c35_238654cuda3std3__45__cpo5beginE)
_ZN40_INTERNAL_e344da23_4_k_cu_63475c35_238654cuda3std3__45__cpo5beginE:
	.zero		1
	.type		_ZN40_INTERNAL_e344da23_4_k_cu_63475c35_238654cuda3std3__442_GLOBAL__N__e344da23_4_k_cu_63475c35_238656ignoreE,@object
	.size		_ZN40_INTERNAL_e344da23_4_k_cu_63475c35_238654cuda3std3__442_GLOBAL__N__e344da23_4_k_cu_63475c35_238656ignoreE,(_ZN40_INTERNAL_e344da23_4_k_cu_63475c35_238654cute7productE - _ZN40_INTERNAL_e344da23_4_k_cu_63475c35_238654cuda3std3__442_GLOBAL__N__e344da23_4_k_cu_63475c35_238656ignoreE)
_ZN40_INTERNAL_e344da23_4_k_cu_63475c35_238654cuda3std3__442_GLOBAL__N__e344da23_4_k_cu_63475c35_238656ignoreE:
	.zero		1
	.type		_ZN40_INTERNAL_e344da23_4_k_cu_63475c35_238654cute7productE,@object
	.size		_ZN40_INTERNAL_e344da23_4_k_cu_63475c35_238654cute7productE,(_ZN40_INTERNAL_e344da23_4_k_cu_63475c35_238654cuda3std3__45__cpo3endE - _ZN40_INTERNAL_e344da23_4_k_cu_63475c35_238654cute7productE)
_ZN40_INTERNAL_e344da23_4_k_cu_63475c35_238654cute7productE:
	.zero		1
	.type		_ZN40_INTERNAL_e344da23_4_k_cu_63475c35_238654cuda3std3__45__cpo3endE,@object
	.size		_ZN40_INTERNAL_e344da23_4_k_cu_63475c35_238654cuda3std3__45__cpo3endE,(_ZN40_INTERNAL_e344da23_4_k_cu_63475c35_238654cuda3std3__419piecewise_constructE - _ZN40_INTERNAL_e344da23_4_k_cu_63475c35_238654cuda3std3__45__cpo3endE)
_ZN40_INTERNAL_e344da23_4_k_cu_63475c35_238654cuda3std3__45__cpo3endE:
	.zero		1
	.type		_ZN40_INTERNAL_e344da23_4_k_cu_63475c35_238654cuda3std3__419piecewise_constructE,@object
	.size		_ZN40_INTERNAL_e344da23_4_k_cu_63475c35_238654cuda3std3__419piecewise_constructE,(_ZN40_INTERNAL_e344da23_4_k_cu_63475c35_238654cuda3std3__45__cpo4cendE - _ZN40_INTERNAL_e344da23_4_k_cu_63475c35_238654cuda3std3__419piecewise_constructE)
_ZN40_INTERNAL_e344da23_4_k_cu_63475c35_238654cuda3std3__419piecewise_constructE:
	.zero		1
	.type		_ZN40_INTERNAL_e344da23_4_k_cu_63475c35_238654cuda3std3__45__cpo4cendE,@object
	.size		_ZN40_INTERNAL_e344da23_4_k_cu_63475c35_238654cuda3std3__45__cpo4cendE,(_ZN40_INTERNAL_e344da23_4_k_cu_63475c35_238654cuda3std6ranges3__45__cpo4swapE - _ZN40_INTERNAL_e344da23_4_k_cu_63475c35_238654cuda3std3__45__cpo4cendE)
_ZN40_INTERNAL_e344da23_4_k_cu_63475c35_238654cuda3std3__45__cpo4cendE:
	.zero		1
	.type		_ZN40_INTERNAL_e344da23_4_k_cu_63475c35_238654cuda3std6ranges3__45__cpo4swapE,@object
	.size		_ZN40_INTERNAL_e344da23_4_k_cu_63475c35_238654cuda3std6ranges3__45__cpo4swapE,(.L_10 - _ZN40_INTERNAL_e344da23_4_k_cu_63475c35_238654cuda3std6ranges3__45__cpo4swapE)
_ZN40_INTERNAL_e344da23_4_k_cu_63475c35_238654cuda3std6ranges3__45__cpo4swapE:
	.zero		1
.L_10:


//--------------------- .nv.constant0._ZN7cutlass13device_kernelINS_4gemm6kernel13GemmUniversalIN4cute5tupleIJiiiiEEENS1_10collective13CollectiveMmaINS1_46MainloopSm100TmaUmmaWarpSpecializedBlockScaledILi16ELi2ELi2ENS5_IJNS4_1CILi4EEENSA_ILi1EEESC_EEEEENS5_IJNSA_ILi256EEENSA_ILi64EEENSA_ILi128EEEEEENS5_IJNS_12float_e2m1_tENS_13float_ue4m3_tEEEENS5_IJNS5_IJlSC_lEEENS4_6LayoutINS5_IJNS5_IJNS5_IJNSA_ILi32EEESB_EEEiEEENS5_IJNS5_IJNSA_ILi16EEESB_EEEiEEENS5_IJSC_iEEEEEENS5_IJST_NS5_IJNS5_IJNSA_ILi0EEESC_EEENSA_ILi512EEEEEENS5_IJSW_iEEEEEEEEEEESL_S13_NS4_8TiledMMAINS4_8MMA_AtomIJNS4_23SM100_MMA_MXF4_2x1SM_SSISJ_SJ_fSK_Li256ELi64ELi16ELNS4_4UMMA5MajorE0ELS18_0ELNS17_7ScaleInE0ELS19_0EEEEEENSN_INS5_IJSC_SC_SC_EEENS5_IJSW_SW_SW_EEEEENS5_IJNS4_10UnderscoreES1F_S1F_EEEEENS5_IJNS4_18SM100_TMA_2SM_LOADES1I_EEENS5_IJNS4_14ComposedLayoutINS4_7SwizzleILi2ELi4ELi3EEENS4_18smem_ptr_flag_bitsILi4EEENSN_INS5_IJNSA_ILi8EEESH_EEENS5_IJSH_SC_EEEEEEENSN_INS5_IJNS5_IJNS5_IJSP_SC_EEESS_EEESC_NS5_IJSC_NSA_ILi2EEEEEEEEENS5_IJNS5_IJNS5_IJSS_SY_EEESX_EEESW_NS5_IJSB_SY_EEEEEEEEEEEvNS4_8identityENS5_IJNS4_28SM100_TMA_2SM_LOAD_MULTICASTES26_EEES24_vS25_EENS_8epilogue10collective18CollectiveEpilogueINS29_23Sm100TmaWarpSpecializedILi3ELi2ELi32ELb1ELb0EEEJNS5_IJSH_SG_SH_EEENS5_IJNSN_ISH_SC_EENSN_ISO_SC_EEEEENS_10bfloat16_tESM_S2I_SM_NS29_6fusion15FusionCallbacksIS2D_NS2J_17LinearCombinationIS2I_fS2I_fLNS_15FloatRoundStyleE2EEES2E_S2H_JEEENS4_5SM1004TMEM4LOAD26SM100_TMEM_LOAD_32dp32b32xENS4_13SM90_TMA_LOADENS1K_IS1M_NS1N_ILi16EEENSN_INS5_IJS1P_SO_EEENS5_IJSO_SC_EEEEEEENS4_39AutoVectorizingCopyWithAssumedAlignmentILi128EEENS4_14SM90_TMA_STOREES2Y_S30_S30_EEEvvEEEEvNT_6ParamsE --------------------------
	.section	.nv.constant0._ZN7cutlass13device_kernelINS_4gemm6kernel13GemmUniversalIN4cute5tupleIJiiiiEEENS1_10collective13CollectiveMmaINS1_46MainloopSm100TmaUmmaWarpSpecializedBlockScaledILi16ELi2ELi2ENS5_IJNS4_1CILi4EEENSA_ILi1EEESC_EEEEENS5_IJNSA_ILi256EEENSA_ILi64EEENSA_ILi128EEEEEENS5_IJNS_12float_e2m1_tENS_13float_ue4m3_tEEEENS5_IJNS5_IJlSC_lEEENS4_6LayoutINS5_IJNS5_IJNS5_IJNSA_ILi32EEESB_EEEiEEENS5_IJNS5_IJNSA_ILi16EEESB_EEEiEEENS5_IJSC_iEEEEEENS5_IJST_NS5_IJNS5_IJNSA_ILi0EEESC_EEENSA_ILi512EEEEEENS5_IJSW_iEEEEEEEEEEESL_S13_NS4_8TiledMMAINS4_8MMA_AtomIJNS4_23SM100_MMA_MXF4_2x1SM_SSISJ_SJ_fSK_Li256ELi64ELi16ELNS4_4UMMA5MajorE0ELS18_0ELNS17_7ScaleInE0ELS19_0EEEEEENSN_INS5_IJSC_SC_SC_EEENS5_IJSW_SW_SW_EEEEENS5_IJNS4_10UnderscoreES1F_S1F_EEEEENS5_IJNS4_18SM100_TMA_2SM_LOADES1I_EEENS5_IJNS4_14ComposedLayoutINS4_7SwizzleILi2ELi4ELi3EEENS4_18smem_ptr_flag_bitsILi4EEENSN_INS5_IJNSA_ILi8EEESH_EEENS5_IJSH_SC_EEEEEEENSN_INS5_IJNS5_IJNS5_IJSP_SC_EEESS_EEESC_NS5_IJSC_NSA_ILi2EEEEEEEEENS5_IJNS5_IJNS5_IJSS_SY_EEESX_EEESW_NS5_IJSB_SY_EEEEEEEEEEEvNS4_8identityENS5_IJNS4_28SM100_TMA_2SM_LOAD_MULTICASTES26_EEES24_vS25_EENS_8epilogue10collective18CollectiveEpilogueINS29_23Sm100TmaWarpSpecializedILi3ELi2ELi32ELb1ELb0EEEJNS5_IJSH_SG_SH_EEENS5_IJNSN_ISH_SC_EENSN_ISO_SC_EEEEENS_10bfloat16_tESM_S2I_SM_NS29_6fusion15FusionCallbacksIS2D_NS2J_17LinearCombinationIS2I_fS2I_fLNS_15FloatRoundStyleE2EEES2E_S2H_JEEENS4_5SM1004TMEM4LOAD26SM100_TMEM_LOAD_32dp32b32xENS4_13SM90_TMA_LOADENS1K_IS1M_NS1N_ILi16EEENSN_INS5_IJS1P_SO_EEENS5_IJSO_SC_EEEEEEENS4_39AutoVectorizingCopyWithAssumedAlignmentILi128EEENS4_14SM90_TMA_STOREES2Y_S30_S30_EEEvvEEEEvNT_6ParamsE,"a",@progbits
	.sectionflags	@""
	.align	4
.nv.constant0._ZN7cutlass13device_kernelINS_4gemm6kernel13GemmUniversalIN4cute5tupleIJiiiiEEENS1_10collective13CollectiveMmaINS1_46MainloopSm100TmaUmmaWarpSpecializedBlockScaledILi16ELi2ELi2ENS5_IJNS4_1CILi4EEENSA_ILi1EEESC_EEEEENS5_IJNSA_ILi256EEENSA_ILi64EEENSA_ILi128EEEEEENS5_IJNS_12float_e2m1_tENS_13float_ue4m3_tEEEENS5_IJNS5_IJlSC_lEEENS4_6LayoutINS5_IJNS5_IJNS5_IJNSA_ILi32EEESB_EEEiEEENS5_IJNS5_IJNSA_ILi16EEESB_EEEiEEENS5_IJSC_iEEEEEENS5_IJST_NS5_IJNS5_IJNSA_ILi0EEESC_EEENSA_ILi512EEEEEENS5_IJSW_iEEEEEEEEEEESL_S13_NS4_8TiledMMAINS4_8MMA_AtomIJNS4_23SM100_MMA_MXF4_2x1SM_SSISJ_SJ_fSK_Li256ELi64ELi16ELNS4_4UMMA5MajorE0ELS18_0ELNS17_7ScaleInE0ELS19_0EEEEEENSN_INS5_IJSC_SC_SC_EEENS5_IJSW_SW_SW_EEEEENS5_IJNS4_10UnderscoreES1F_S1F_EEEEENS5_IJNS4_18SM100_TMA_2SM_LOADES1I_EEENS5_IJNS4_14ComposedLayoutINS4_7SwizzleILi2ELi4ELi3EEENS4_18smem_ptr_flag_bitsILi4EEENSN_INS5_IJNSA_ILi8EEESH_EEENS5_IJSH_SC_EEEEEEENSN_INS5_IJNS5_IJNS5_IJSP_SC_EEESS_EEESC_NS5_IJSC_NSA_ILi2EEEEEEEEENS5_IJNS5_IJNS5_IJSS_SY_EEESX_EEESW_NS5_IJSB_SY_EEEEEEEEEEEvNS4_8identityENS5_IJNS4_28SM100_TMA_2SM_LOAD_MULTICASTES26_EEES24_vS25_EENS_8epilogue10collective18CollectiveEpilogueINS29_23Sm100TmaWarpSpecializedILi3ELi2ELi32ELb1ELb0EEEJNS5_IJSH_SG_SH_EEENS5_IJNSN_ISH_SC_EENSN_ISO_SC_EEEEENS_10bfloat16_tESM_S2I_SM_NS29_6fusion15FusionCallbacksIS2D_NS2J_17LinearCombinationIS2I_fS2I_fLNS_15FloatRoundStyleE2EEES2E_S2H_JEEENS4_5SM1004TMEM4LOAD26SM100_TMEM_LOAD_32dp32b32xENS4_13SM90_TMA_LOADENS1K_IS1M_NS1N_ILi16EEENSN_INS5_IJS1P_SO_EEENS5_IJSO_SC_EEEEEEENS4_39AutoVectorizingCopyWithAssumedAlignmentILi128EEENS4_14SM90_TMA_STOREES2Y_S30_S30_EEEvvEEEEvNT_6ParamsE:
	.zero		3968


//--------------------- SYMBOLS --------------------------

	.type		.nv.reservedSmem.offset0,@object
	.size		.nv.reservedSmem.offset0,0x4
	.type		.nv.reservedSmem.cap,@object
	.size		.nv.reservedSmem.cap,0x4
	.type		__assertfail,@function
